	.target	sm_90a

	.elftype	@"ET_EXEC"


//--------------------- .note.nv.tkinfo           --------------------------
	.section	.note.nv.tkinfo,"",@"SHT_NOTE"
	.sectionflags	@"SHF_NOTE_NV_TKINFO"
	.tkinfo
        /*0018*/ 	.word	0x00000002
        /*0030*/ 	.string	""
        /*0030*/ 	.string	"ptxas"
        /*0030*/ 	.string	"Cuda compilation tools, release 13.0, V13.0.88"
        /*0030*/ 	.string	"Build cuda_13.0.r13.0/compiler.36424714_0"
        /*0030*/ 	.string	"-v  -suppress-debug-info  -lineinfo  -arch sm_90a "



//--------------------- .note.nv.cuinfo           --------------------------
	.section	.note.nv.cuinfo,"",@"SHT_NOTE"
	.sectionflags	@"SHF_NOTE_NV_CUINFO"
        /*0018*/ 	.short	0x0002
        /*001a*/ 	.short	0x005a
        /*001c*/ 	.short	0x0082
	.zero		2


//--------------------- .nv.info                  --------------------------
	.section	.nv.info,"",@"SHT_CUDA_INFO"
	.align	4


	//----- nvinfo : EIATTR_REGCOUNT
	.align		4
        /*0000*/ 	.byte	0x04, 0x2f
        /*0002*/ 	.short	(.L_1 - .L_0)
	.align		4
.L_0:
        /*0004*/ 	.word	index@(matmul_kernel)
        /*0008*/ 	.word	0x000000ff


	//----- nvinfo : EIATTR_FRAME_SIZE
	.align		4
.L_1:
        /*000c*/ 	.byte	0x04, 0x11
        /*000e*/ 	.short	(.L_3 - .L_2)
	.align		4
.L_2:
        /*0010*/ 	.word	index@(matmul_kernel)
        /*0014*/ 	.word	0x000000f8


	//----- nvinfo : EIATTR_MIN_STACK_SIZE
	.align		4
.L_3:
        /*0018*/ 	.byte	0x04, 0x12
        /*001a*/ 	.short	(.L_5 - .L_4)
	.align		4
.L_4:
        /*001c*/ 	.word	index@(matmul_kernel)
        /*0020*/ 	.word	0x000000f8
.L_5:


//--------------------- .nv.compat                --------------------------
	.section	.nv.compat,"",@"SHT_CUDA_COMPAT_INFO"
	.align	4
        /*0000*/ 	.byte	0x02, 0x09, 0x01, 0x00, 0x02, 0x02, 0x01, 0x00, 0x02, 0x05, 0x05, 0x00, 0x03, 0x07, 0x01, 0x01
        /*0010*/ 	.byte	0x02, 0x03, 0x00, 0x00, 0x02, 0x06, 0x01, 0x00, 0x04, 0x0b, 0x08, 0x00, 0x00, 0x00, 0x00, 0x00
        /*0020*/ 	.byte	0x00, 0x00, 0x00, 0x00


//--------------------- .nv.info.matmul_kernel    --------------------------
	.section	.nv.info.matmul_kernel,"",@"SHT_CUDA_INFO"
	.sectionflags	@""
	.align	4


	//----- nvinfo : EIATTR_CUDA_API_VERSION
	.align		4
        /*0000*/ 	.byte	0x04, 0x37
        /*0002*/ 	.short	(.L_7 - .L_6)
.L_6:
        /*0004*/ 	.word	0x00000082


	//----- nvinfo : EIATTR_KPARAM_INFO
	.align		4
.L_7:
        /*0008*/ 	.byte	0x04, 0x17
        /*000a*/ 	.short	(.L_9 - .L_8)
.L_8:
        /*000c*/ 	.word	0x00000000
        /*0010*/ 	.short	0x000d
        /*0012*/ 	.short	0x0048
        /*0014*/ 	.byte	0x00, 0xf4, 0x21, 0x00


	//----- nvinfo : EIATTR_KPARAM_INFO
	.align		4
.L_9:
        /*0018*/ 	.byte	0x04, 0x17
        /*001a*/ 	.short	(.L_11 - .L_10)
.L_10:
        /*001c*/ 	.word	0x00000000
        /*0020*/ 	.short	0x000c
        /*0022*/ 	.short	0x0040
        /*0024*/ 	.byte	0x00, 0xf4, 0x21, 0x00


	//----- nvinfo : EIATTR_KPARAM_INFO
	.align		4
.L_11:
        /*0028*/ 	.byte	0x04, 0x17
        /*002a*/ 	.short	(.L_13 - .L_12)
.L_12:
        /*002c*/ 	.word	0x00000000
        /*0030*/ 	.short	0x000b
        /*0032*/ 	.short	0x0038
        /*0034*/ 	.byte	0x00, 0xf0, 0x11, 0x00


	//----- nvinfo : EIATTR_KPARAM_INFO
	.align		4
.L_13:
        /*0038*/ 	.byte	0x04, 0x17
        /*003a*/ 	.short	(.L_15 - .L_14)
.L_14:
        /*003c*/ 	.word	0x00000000
        /*0040*/ 	.short	0x000a
        /*0042*/ 	.short	0x0034
        /*0044*/ 	.byte	0x00, 0xf0, 0x11, 0x00


	//----- nvinfo : EIATTR_KPARAM_INFO
	.align		4
.L_15:
        /*0048*/ 	.byte	0x04, 0x17
        /*004a*/ 	.short	(.L_17 - .L_16)
.L_16:
        /*004c*/ 	.word	0x00000000
        /*0050*/ 	.short	0x0009
        /*0052*/ 	.short	0x0030
        /*0054*/ 	.byte	0x00, 0xf0, 0x11, 0x00


	//----- nvinfo : EIATTR_KPARAM_INFO
	.align		4
.L_17:
        /*0058*/ 	.byte	0x04, 0x17
        /*005a*/ 	.short	(.L_19 - .L_18)
.L_18:
        /*005c*/ 	.word	0x00000000
        /*0060*/ 	.short	0x0008
        /*0062*/ 	.short	0x002c
        /*0064*/ 	.byte	0x00, 0xf0, 0x11, 0x00


	//----- nvinfo : EIATTR_KPARAM_INFO
	.align		4
.L_19:
        /*0068*/ 	.byte	0x04, 0x17
        /*006a*/ 	.short	(.L_21 - .L_20)
.L_20:
        /*006c*/ 	.word	0x00000000
        /*0070*/ 	.short	0x0007
        /*0072*/ 	.short	0x0028
        /*0074*/ 	.byte	0x00, 0xf0, 0x11, 0x00


	//----- nvinfo : EIATTR_KPARAM_INFO
	.align		4
.L_21:
        /*0078*/ 	.byte	0x04, 0x17
        /*007a*/ 	.short	(.L_23 - .L_22)
.L_22:
        /*007c*/ 	.word	0x00000000
        /*0080*/ 	.short	0x0006
        /*0082*/ 	.short	0x0024
        /*0084*/ 	.byte	0x00, 0xf0, 0x11, 0x00


	//----- nvinfo : EIATTR_KPARAM_INFO
	.align		4
.L_23:
        /*0088*/ 	.byte	0x04, 0x17
        /*008a*/ 	.short	(.L_25 - .L_24)
.L_24:
        /*008c*/ 	.word	0x00000000
        /*0090*/ 	.short	0x0005
        /*0092*/ 	.short	0x0020
        /*0094*/ 	.byte	0x00, 0xf0, 0x11, 0x00


	//----- nvinfo : EIATTR_KPARAM_INFO
	.align		4
.L_25:
        /*0098*/ 	.byte	0x04, 0x17
        /*009a*/ 	.short	(.L_27 - .L_26)
.L_26:
        /*009c*/ 	.word	0x00000000
        /*00a0*/ 	.short	0x0004
        /*00a2*/ 	.short	0x001c
        /*00a4*/ 	.byte	0x00, 0xf0, 0x11, 0x00


	//----- nvinfo : EIATTR_KPARAM_INFO
	.align		4
.L_27:
        /*00a8*/ 	.byte	0x04, 0x17
        /*00aa*/ 	.short	(.L_29 - .L_28)
.L_28:
        /*00ac*/ 	.word	0x00000000
        /*00b0*/ 	.short	0x0003
        /*00b2*/ 	.short	0x0018
        /*00b4*/ 	.byte	0x00, 0xf0, 0x11, 0x00


	//----- nvinfo : EIATTR_KPARAM_INFO
	.align		4
.L_29:
        /*00b8*/ 	.byte	0x04, 0x17
        /*00ba*/ 	.short	(.L_31 - .L_30)
.L_30:
        /*00bc*/ 	.word	0x00000000
        /*00c0*/ 	.short	0x0002
        /*00c2*/ 	.short	0x0010
        /*00c4*/ 	.byte	0x00, 0xf4, 0x21, 0x00


	//----- nvinfo : EIATTR_KPARAM_INFO
	.align		4
.L_31:
        /*00c8*/ 	.byte	0x04, 0x17
        /*00ca*/ 	.short	(.L_33 - .L_32)
.L_32:
        /*00cc*/ 	.word	0x00000000
        /*00d0*/ 	.short	0x0001
        /*00d2*/ 	.short	0x0008
        /*00d4*/ 	.byte	0x00, 0xf4, 0x21, 0x00


	//----- nvinfo : EIATTR_KPARAM_INFO
	.align		4
.L_33:
        /*00d8*/ 	.byte	0x04, 0x17
        /*00da*/ 	.short	(.L_35 - .L_34)
.L_34:
        /*00dc*/ 	.word	0x00000000
        /*00e0*/ 	.short	0x0000
        /*00e2*/ 	.short	0x0000
        /*00e4*/ 	.byte	0x00, 0xf4, 0x21, 0x00


	//----- nvinfo : EIATTR_SPARSE_MMA_MASK
	.align		4
.L_35:
        /*00e8*/ 	.byte	0x03, 0x50
        /*00ea*/ 	.short	0x0000


	//----- nvinfo : EIATTR_MAXREG_COUNT
	.align		4
        /*00ec*/ 	.byte	0x03, 0x1b
        /*00ee*/ 	.short	0x00ff


	//----- nvinfo : EIATTR_NUM_BARRIERS
	.align		4
        /*00f0*/ 	.byte	0x02, 0x4c
        /*00f2*/ 	.byte	0x01
	.zero		1


	//----- nvinfo : EIATTR_ANNOTATIONS
	.align		4
        /*00f4*/ 	.byte	0x04, 0x55
        /*00f6*/ 	.short	(.L_37 - .L_36)


	//   ....[0]....
.L_36:
        /*00f8*/ 	.word	0x00000001
        /*00fc*/ 	.byte	0xf0, 0x05, 0x00, 0x00, 0x01, 0x00, 0x00, 0x00, 0x00, 0x06, 0x00, 0x00, 0x01, 0x00, 0x00, 0x00
        /* <DEDUP_REMOVED lines=36> */
        /*034c*/ 	.byte	0x10, 0x4e, 0x00, 0x00


	//----- nvinfo : EIATTR_MERCURY_ISA_VERSION
	.align		4
.L_37:
        /*0350*/ 	.byte	0x03, 0x5f
        /*0352*/ 	.short	0x0101


	//----- nvinfo : EIATTR_EXIT_INSTR_OFFSETS
	.align		4
        /*0354*/ 	.byte	0x04, 0x1c
        /*0356*/ 	.short	(.L_39 - .L_38)


	//   ....[0]....
.L_38:
        /*0358*/ 	.word	0x00006520


	//   ....[1]....
        /*035c*/ 	.word	0x00006550


	//----- nvinfo : EIATTR_REQNTID
	.align		4
.L_39:
        /*0360*/ 	.byte	0x04, 0x10
        /*0362*/ 	.short	(.L_41 - .L_40)
.L_40:
        /*0364*/ 	.word	0x00000040
        /*0368*/ 	.word	0x00000001
        /*036c*/ 	.word	0x00000001


	//----- nvinfo : EIATTR_CBANK_PARAM_SIZE
	.align		4
.L_41:
        /*0370*/ 	.byte	0x03, 0x19
        /*0372*/ 	.short	0x0050


	//----- nvinfo : EIATTR_PARAM_CBANK
	.align		4
        /*0374*/ 	.byte	0x04, 0x0a
        /*0376*/ 	.short	(.L_43 - .L_42)
	.align		4
.L_42:
        /*0378*/ 	.word	index@(.nv.constant0.matmul_kernel)
        /*037c*/ 	.short	0x0210
        /*037e*/ 	.short	0x0050


	//----- nvinfo : EIATTR_SW_WAR
	.align		4
.L_43:
        /*0380*/ 	.byte	0x04, 0x36
        /*0382*/ 	.short	(.L_45 - .L_44)
.L_44:
        /*0384*/ 	.word	0x00000008
.L_45:


//--------------------- .nv.callgraph             --------------------------
	.section	.nv.callgraph,"",@"SHT_CUDA_CALLGRAPH"
	.align	4
	.sectionentsize	8
	.align		4
        /*0000*/ 	.word	0x00000000
	.align		4
        /*0004*/ 	.word	0xffffffff
	.align		4
        /*0008*/ 	.word	0x00000000
	.align		4
        /*000c*/ 	.word	0xfffffffe
	.align		4
        /*0010*/ 	.word	0x00000000
	.align		4
        /*0014*/ 	.word	0xfffffffd
	.align		4
        /*0018*/ 	.word	0x00000000
	.align		4
        /*001c*/ 	.word	0xfffffffc


//--------------------- .text.matmul_kernel       --------------------------
	.section	.text.matmul_kernel,"ax",@progbits
	.align	128
        .global         matmul_kernel
        .type           matmul_kernel,@function
        .size           matmul_kernel,(.L_x_3 - matmul_kernel)
        .other          matmul_kernel,@"STO_CUDA_ENTRY STV_DEFAULT"
matmul_kernel:
.text.matmul_kernel:
[----:B------:R-:W0:Y:S08]  /*0000*/  LDC R1, c[0x0][0x28] ;  /* 0x00000a00ff017b82 */ /* 0x000e300000000800 */
[----:B------:R-:W1:Y:S01]  /*0010*/  LDC.64 R2, c[0x0][0x228] ;  /* 0x00008a00ff027b82 */ /* 0x000e620000000a00 */
[----:B------:R-:W2:Y:S01]  /*0020*/  S2R R7, SR_CTAID.X ;  /* 0x0000000000077919 */ /* 0x000ea20000002500 */
[----:B0-----:R-:W-:Y:S01]  /*0030*/  VIADD R1, R1, 0xffffff08 ;  /* 0xffffff0801017836 */ /* 0x001fe20000000000 */
[----:B------:R-:W-:Y:S01]  /*0040*/  ULDC.64 UR8, c[0x0][0x208] ;  /* 0x0000820000087ab9 */ /* 0x000fe20000000a00 */
[----:B------:R-:W-:-:S02]  /*0050*/  CS2R R14, SRZ ;  /* 0x00000000000e7805 */ /* 0x000fc4000001ff00 */
[----:B------:R-:W-:Y:S02]  /*0060*/  CS2R R16, SRZ ;  /* 0x0000000000107805 */ /* 0x000fe4000001ff00 */
[----:B------:R-:W-:Y:S02]  /*0070*/  CS2R R18, SRZ ;  /* 0x0000000000127805 */ /* 0x000fe4000001ff00 */
[----:B------:R-:W-:Y:S02]  /*0080*/  CS2R R24, SRZ ;  /* 0x0000000000187805 */ /* 0x000fe4000001ff00 */
[----:B------:R-:W-:Y:S02]  /*0090*/  CS2R R26, SRZ ;  /* 0x00000000001a7805 */ /* 0x000fe4000001ff00 */
[----:B------:R-:W-:Y:S02]  /*00a0*/  CS2R R28, SRZ ;  /* 0x00000000001c7805 */ /* 0x000fe4000001ff00 */
        /* <DEDUP_REMOVED lines=8> */
[----:B------:R-:W-:Y:S01]  /*0130*/  CS2R R46, SRZ ;  /* 0x00000000002e7805 */ /* 0x000fe2000001ff00 */
[----:B-1----:R-:W-:-:S05]  /*0140*/  VIADD R0, R3, 0x1f ;  /* 0x0000001f03007836 */ /* 0x002fca0000000000 */
[----:B------:R-:W-:-:S04]  /*0150*/  SHF.R.S32.HI R5, RZ, 0x1f, R0 ;  /* 0x0000001fff057819 */ /* 0x000fc80000011400 */
[----:B------:R-:W-:Y:S02]  /*0160*/  LEA.HI R5, R5, R0, RZ, 0x5 ;  /* 0x0000000005057211 */ /* 0x000fe400078f28ff */
[----:B--2---:R-:W-:Y:S02]  /*0170*/  IABS R10, R7 ;  /* 0x00000007000a7213 */ /* 0x004fe40000000000 */
[----:B------:R-:W-:-:S05]  /*0180*/  SHF.R.S32.HI R5, RZ, 0x5, R5 ;  /* 0x00000005ff057819 */ /* 0x000fca0000011405 */
[----:B------:R-:W-:-:S05]  /*0190*/  IMAD.SHL.U32 R6, R5, 0x8, RZ ;  /* 0x0000000805067824 */ /* 0x000fca00078e00ff */
[-C--:B------:R-:W-:Y:S02]  /*01a0*/  IABS R9, R6.reuse ;  /* 0x0000000600097213 */ /* 0x080fe40000000000 */
[----:B------:R-:W-:Y:S02]  /*01b0*/  IABS R12, R6 ;  /* 0x00000006000c7213 */ /* 0x000fe40000000000 */
[----:B------:R-:W0:Y:S08]  /*01c0*/  I2F.RP R0, R9 ;  /* 0x0000000900007306 */ /* 0x000e300000209400 */
[----:B0-----:R-:W0:Y:S02]  /*01d0*/  MUFU.RCP R0, R0 ;  /* 0x0000000000007308 */ /* 0x001e240000001000 */
[----:B0-----:R-:W-:-:S02]  /*01e0*/  VIADD R4, R0, 0xffffffe ;  /* 0x0ffffffe00047836 */ /* 0x001fc40000000000 */
[----:B------:R-:W-:-:S04]  /*01f0*/  IMAD.MOV R0, RZ, RZ, -R12 ;  /* 0x000000ffff007224 */ /* 0x000fc800078e0a0c */
[----:B------:R0:W1:Y:S02]  /*0200*/  F2I.FTZ.U32.TRUNC.NTZ R5, R4 ;  /* 0x0000000400057305 */ /* 0x000064000021f000 */
[----:B0-----:R-:W-:Y:S02]  /*0210*/  IMAD.MOV.U32 R4, RZ, RZ, RZ ;  /* 0x000000ffff047224 */ /* 0x001fe400078e00ff */
[----:B-1----:R-:W-:-:S04]  /*0220*/  IMAD.MOV R8, RZ, RZ, -R5 ;  /* 0x000000ffff087224 */ /* 0x002fc800078e0a05 */
[----:B------:R-:W-:Y:S02]  /*0230*/  IMAD R11, R8, R9, RZ ;  /* 0x00000009080b7224 */ /* 0x000fe400078e02ff */
[----:B------:R-:W-:Y:S02]  /*0240*/  IMAD.MOV.U32 R8, RZ, RZ, R10 ;  /* 0x000000ffff087224 */ /* 0x000fe400078e000a */
[----:B------:R-:W-:-:S06]  /*0250*/  IMAD.HI.U32 R5, R5, R11, R4 ;  /* 0x0000000b05057227 */ /* 0x000fcc00078e0004 */
[----:B------:R-:W-:-:S04]  /*0260*/  IMAD.HI.U32 R5, R5, R8, RZ ;  /* 0x0000000805057227 */ /* 0x000fc800078e00ff */
[----:B------:R-:W-:-:S05]  /*0270*/  IMAD R0, R5, R0, R8 ;  /* 0x0000000005007224 */ /* 0x000fca00078e0208 */
[----:B------:R-:W-:-:S13]  /*0280*/  ISETP.GT.U32.AND P1, PT, R9, R0, PT ;  /* 0x000000000900720c */ /* 0x000fda0003f24070 */
[----:B------:R-:W-:Y:S02]  /*0290*/  @!P1 IMAD.IADD R0, R0, 0x1, -R9 ;  /* 0x0000000100009824 */ /* 0x000fe400078e0a09 */
[----:B------:R-:W-:Y:S01]  /*02a0*/  @!P1 VIADD R5, R5, 0x1 ;  /* 0x0000000105059836 */ /* 0x000fe20000000000 */
[----:B------:R-:W-:Y:S02]  /*02b0*/  ISETP.NE.AND P1, PT, R6, RZ, PT ;  /* 0x000000ff0600720c */ /* 0x000fe40003f25270 */
[----:B------:R-:W-:Y:S02]  /*02c0*/  ISETP.GE.U32.AND P0, PT, R0, R9, PT ;  /* 0x000000090000720c */ /* 0x000fe40003f06070 */
[----:B------:R-:W-:-:S04]  /*02d0*/  LOP3.LUT R0, R7, R6, RZ, 0x3c, !PT ;  /* 0x0000000607007212 */ /* 0x000fc800078e3cff */
[----:B------:R-:W-:Y:S01]  /*02e0*/  ISETP.GE.AND P2, PT, R0, RZ, PT ;  /* 0x000000ff0000720c */ /* 0x000fe20003f46270 */
[----:B------:R-:W-:-:S06]  /*02f0*/  VIADD R0, R2, 0x7f ;  /* 0x0000007f02007836 */ /* 0x000fcc0000000000 */
[----:B------:R-:W-:-:S04]  /*0300*/  @P0 VIADD R5, R5, 0x1 ;  /* 0x0000000105050836 */ /* 0x000fc80000000000 */
[----:B------:R-:W-:Y:S01]  /*0310*/  IMAD.MOV.U32 R4, RZ, RZ, R5 ;  /* 0x000000ffff047224 */ /* 0x000fe200078e0005 */
[----:B------:R-:W-:-:S03]  /*0320*/  SHF.R.S32.HI R5, RZ, 0x1f, R0 ;  /* 0x0000001fff057819 */ /* 0x000fc60000011400 */
[----:B------:R-:W-:Y:S01]  /*0330*/  @!P2 IMAD.MOV R4, RZ, RZ, -R4 ;  /* 0x000000ffff04a224 */ /* 0x000fe200078e0a04 */
[----:B------:R-:W-:Y:S02]  /*0340*/  @!P1 LOP3.LUT R4, RZ, R6, RZ, 0x33, !PT ;  /* 0x00000006ff049212 */ /* 0x000fe400078e33ff */
[----:B------:R-:W-:-:S03]  /*0350*/  LEA.HI R5, R5, R0, RZ, 0x7 ;  /* 0x0000000005057211 */ /* 0x000fc600078f38ff */
[----:B------:R-:W-:Y:S02]  /*0360*/  IMAD.SHL.U32 R8, R4, 0x8, RZ ;  /* 0x0000000804087824 */ /* 0x000fe400078e00ff */
[----:B------:R-:W-:-:S03]  /*0370*/  IMAD.MOV R4, RZ, RZ, -R4 ;  /* 0x000000ffff047224 */ /* 0x000fc600078e0a04 */
[----:B------:R-:W-:Y:S01]  /*0380*/  LEA.HI.SX32 R5, R5, -R8, 0x19 ;  /* 0x8000000805057211 */ /* 0x000fe200078fcaff */
[----:B------:R-:W-:-:S03]  /*0390*/  IMAD R13, R6, R4, R7 ;  /* 0x00000004060d7224 */ /* 0x000fc600078e0207 */
[----:B------:R-:W-:-:S04]  /*03a0*/  VIMNMX R10, R5, 0x8, PT ;  /* 0x00000008050a7848 */ /* 0x000fc80003fe0100 */
[-C--:B------:R-:W-:Y:S02]  /*03b0*/  IABS R9, R10.reuse ;  /* 0x0000000a00097213 */ /* 0x080fe40000000000 */
[----:B------:R-:W-:Y:S02]  /*03c0*/  IABS R6, R10 ;  /* 0x0000000a00067213 */ /* 0x000fe40000000000 */
[----:B------:R-:W0:Y:S08]  /*03d0*/  I2F.RP R0, R9 ;  /* 0x0000000900007306 */ /* 0x000e300000209400 */
[----:B0-----:R-:W0:Y:S02]  /*03e0*/  MUFU.RCP R0, R0 ;  /* 0x0000000000007308 */ /* 0x001e240000001000 */
[----:B0-----:R-:W-:-:S02]  /*03f0*/  VIADD R5, R0, 0xffffffe ;  /* 0x0ffffffe00057836 */ /* 0x001fc40000000000 */
[----:B------:R-:W-:-:S04]  /*0400*/  IMAD.MOV R0, RZ, RZ, -R6 ;  /* 0x000000ffff007224 */ /* 0x000fc800078e0a06 */
[----:B------:R-:W0:Y:S02]  /*0410*/  F2I.FTZ.U32.TRUNC.NTZ R5, R5 ;  /* 0x0000000500057305 */ /* 0x000e24000021f000 */
[----:B0-----:R-:W-:-:S04]  /*0420*/  IMAD.MOV R11, RZ, RZ, -R5 ;  /* 0x000000ffff0b7224 */ /* 0x001fc800078e0a05 */
[----:B------:R-:W-:Y:S01]  /*0430*/  IMAD.MOV.U32 R4, RZ, RZ, R11 ;  /* 0x000000ffff047224 */ /* 0x000fe200078e000b */
[----:B------:R-:W-:-:S03]  /*0440*/  IABS R11, R13 ;  /* 0x0000000d000b7213 */ /* 0x000fc60000000000 */
[----:B------:R-:W-:Y:S02]  /*0450*/  IMAD R7, R4, R9, RZ ;  /* 0x0000000904077224 */ /* 0x000fe400078e02ff */
[----:B------:R-:W-:-:S04]  /*0460*/  IMAD.MOV.U32 R4, RZ, RZ, RZ ;  /* 0x000000ffff047224 */ /* 0x000fc800078e00ff */
[----:B------:R-:W-:Y:S01]  /*0470*/  IMAD.HI.U32 R4, R5, R7, R4 ;  /* 0x0000000705047227 */ /* 0x000fe200078e0004 */
[----:B------:R-:W-:-:S04]  /*0480*/  LOP3.LUT R5, R13, R10, RZ, 0x3c, !PT ;  /* 0x0000000a0d057212 */ /* 0x000fc800078e3cff */
[----:B------:R-:W-:Y:S01]  /*0490*/  ISETP.GE.AND P2, PT, R5, RZ, PT ;  /* 0x000000ff0500720c */ /* 0x000fe20003f46270 */
[----:B------:R-:W-:-:S04]  /*04a0*/  IMAD.HI.U32 R4, R4, R11, RZ ;  /* 0x0000000b04047227 */ /* 0x000fc800078e00ff */
[----:B------:R-:W-:-:S05]  /*04b0*/  IMAD R0, R4, R0, R11 ;  /* 0x0000000004007224 */ /* 0x000fca00078e020b */
[----:B------:R-:W-:-:S13]  /*04c0*/  ISETP.GT.U32.AND P1, PT, R9, R0, PT ;  /* 0x000000000900720c */ /* 0x000fda0003f24070 */
[----:B------:R-:W-:Y:S02]  /*04d0*/  @!P1 IMAD.IADD R0, R0, 0x1, -R9 ;  /* 0x0000000100009824 */ /* 0x000fe400078e0a09 */
[----:B------:R-:W-:Y:S01]  /*04e0*/  @!P1 VIADD R4, R4, 0x1 ;  /* 0x0000000104049836 */ /* 0x000fe20000000000 */
[----:B------:R-:W-:Y:S02]  /*04f0*/  ISETP.NE.AND P1, PT, R10, RZ, PT ;  /* 0x000000ff0a00720c */ /* 0x000fe40003f25270 */
[----:B------:R-:W-:Y:S02]  /*0500*/  ISETP.GE.U32.AND P0, PT, R0, R9, PT ;  /* 0x000000090000720c */ /* 0x000fe40003f06070 */
[----:B------:R-:W0:Y:S11]  /*0510*/  S2R R0, SR_TID.X ;  /* 0x0000000000007919 */ /* 0x000e360000002100 */
[----:B------:R-:W-:-:S04]  /*0520*/  @P0 VIADD R4, R4, 0x1 ;  /* 0x0000000104040836 */ /* 0x000fc80000000000 */
[----:B------:R-:W-:Y:S01]  /*0530*/  @!P2 IMAD.MOV R4, RZ, RZ, -R4 ;  /* 0x000000ffff04a224 */ /* 0x000fe200078e0a04 */
[----:B------:R-:W-:-:S04]  /*0540*/  @!P1 LOP3.LUT R4, RZ, R10, RZ, 0x33, !PT ;  /* 0x0000000aff049212 */ /* 0x000fc800078e33ff */
[C---:B------:R-:W-:Y:S01]  /*0550*/  IADD3 R5, -R4.reuse, RZ, RZ ;  /* 0x000000ff04057210 */ /* 0x040fe20007ffe1ff */
[----:B------:R-:W-:-:S04]  /*0560*/  IMAD.SHL.U32 R20, R4, 0x20, RZ ;  /* 0x0000002004147824 */ /* 0x000fc800078e00ff */
[----:B------:R-:W-:Y:S01]  /*0570*/  IMAD R5, R10, R5, R13 ;  /* 0x000000050a057224 */ /* 0x000fe200078e020d */
[----:B------:R-:W-:-:S03]  /*0580*/  CS2R R12, SRZ ;  /* 0x00000000000c7805 */ /* 0x000fc6000001ff00 */
[----:B------:R-:W-:Y:S02]  /*0590*/  IMAD.IADD R5, R8, 0x1, R5 ;  /* 0x0000000108057824 */ /* 0x000fe400078e0205 */
[----:B------:R-:W1:Y:S01]  /*05a0*/  LDC R8, c[0x0][0x230] ;  /* 0x00008c00ff087b82 */ /* 0x000e620000000800 */
[----:B0-----:R-:W-:-:S05]  /*05b0*/  LOP3.LUT R6, R0, 0x3f, RZ, 0xc0, !PT ;  /* 0x0000003f00067812 */ /* 0x001fca00078ec0ff */
[----:B------:R-:W-:Y:S01]  /*05c0*/  IMAD R48, R5, 0x80, R6 ;  /* 0x0000008005307824 */ /* 0x000fe200078e0206 */
[----:B------:R-:W-:-:S03]  /*05d0*/  LOP3.LUT R6, R0, 0x20, RZ, 0xc0, !PT ;  /* 0x0000002000067812 */ /* 0x000fc600078ec0ff */
[----:B------:R-:W-:Y:S01]  /*05e0*/  VIADD R49, R48, 0x40 ;  /* 0x0000004030317836 */ /* 0x000fe20000000000 */
[----:B------:R0:W-:Y:S04]  /*05f0*/  STL [R1+0xe0], R48 ;  /* 0x0000e03001007387 */ /* 0x0001e80000100800 */
[----:B------:R0:W-:Y:S04]  /*0600*/  STL [R1+0xe4], R49 ;  /* 0x0000e43101007387 */ /* 0x0001e80000100800 */
[----:B------:R0:W-:Y:S01]  /*0610*/  STL [R1+0xd4], R20 ;  /* 0x0000d41401007387 */ /* 0x0001e20000100800 */
[----:B-1----:R-:W-:-:S05]  /*0620*/  VIADD R8, R8, 0x1f ;  /* 0x0000001f08087836 */ /* 0x002fca0000000000 */
[----:B------:R-:W-:-:S13]  /*0630*/  ISETP.GE.AND P0, PT, R8, 0x20, PT ;  /* 0x000000200800780c */ /* 0x000fda0003f06270 */
[----:B0-----:R-:W-:Y:S05]  /*0640*/  @!P0 BRA `(.L_x_0) ;  /* 0x0000004400d48947 */ /* 0x001fea0003800000 */
[----:B------:R-:W-:Y:S01]  /*0650*/  IABS R23, R3 ;  /* 0x0000000300177213 */ /* 0x000fe20000000000 */
[----:B------:R-:W0:Y:S01]  /*0660*/  LDC R237, c[0x0][0x238] ;  /* 0x00008e00ffed7b82 */ /* 0x000e220000000800 */
[----:B------:R-:W-:Y:S01]  /*0670*/  IABS R24, R2 ;  /* 0x0000000200187213 */ /* 0x000fe20000000000 */
[----:B------:R-:W-:Y:S01]  /*0680*/  ULDC UR4, c[0x0][0x234] ;  /* 0x00008d0000047ab9 */ /* 0x000fe20000000800 */
[----:B------:R-:W1:Y:S01]  /*0690*/  I2F.RP R9, R23 ;  /* 0x0000001700097306 */ /* 0x000e620000209400 */
[----:B------:R-:W-:Y:S01]  /*06a0*/  LEA.HI R30, R6, R20, RZ, 0x1b ;  /* 0x00000014061e7211 */ /* 0x000fe200078fd8ff */
[----:B------:R-:W-:Y:S01]  /*06b0*/  ULDC UR5, c[0x0][0x230] ;  /* 0x00008c0000057ab9 */ /* 0x000fe20000000800 */
[----:B------:R-:W-:Y:S01]  /*06c0*/  IABS R15, R49 ;  /* 0x00000031000f7213 */ /* 0x000fe20000000000 */
[----:B------:R-:W-:Y:S01]  /*06d0*/  ULDC.64 UR6, c[0x0][0x210] ;  /* 0x0000840000067ab9 */ /* 0x000fe20000000a00 */
[----:B------:R-:W-:Y:S01]  /*06e0*/  IABS R16, R48 ;  /* 0x0000003000107213 */ /* 0x000fe20000000000 */
[----:B------:R-:W-:Y:S01]  /*06f0*/  VIADD R31, R30, 0x16 ;  /* 0x000000161e1f7836 */ /* 0x000fe20000000000 */
[----:B------:R-:W-:Y:S01]  /*0700*/  ISETP.GE.AND P6, PT, R48, RZ, PT ;  /* 0x000000ff3000720c */ /* 0x000fe20003fc6270 */
[----:B------:R-:W2:Y:S01]  /*0710*/  I2F.RP R10, R24 ;  /* 0x00000018000a7306 */ /* 0x000ea20000209400 */
[C---:B------:R-:W-:Y:S01]  /*0720*/  VIADD R32, R30.reuse, 0x14 ;  /* 0x000000141e207836 */ /* 0x040fe20000000000 */
[----:B------:R-:W-:Y:S01]  /*0730*/  IABS R29, R30 ;  /* 0x0000001e001d7213 */ /* 0x000fe20000000000 */
[C---:B------:R-:W-:Y:S01]  /*0740*/  VIADD R33, R30.reuse, 0x12 ;  /* 0x000000121e217836 */ /* 0x040fe20000000000 */
[----:B------:R-:W-:Y:S01]  /*0750*/  IABS R17, R31 ;  /* 0x0000001f00117213 */ /* 0x000fe20000000000 */
[C---:B------:R-:W-:Y:S01]  /*0760*/  VIADD R35, R30.reuse, 0xe ;  /* 0x0000000e1e237836 */ /* 0x040fe20000000000 */
[----:B------:R-:W-:Y:S01]  /*0770*/  IABS R19, R32 ;  /* 0x0000002000137213 */ /* 0x000fe20000000000 */
[C---:B------:R-:W-:Y:S01]  /*0780*/  VIADD R36, R30.reuse, 0xc ;  /* 0x0000000c1e247836 */ /* 0x040fe20000000000 */
[----:B-1----:R-:W1:Y:S01]  /*0790*/  MUFU.RCP R9, R9 ;  /* 0x0000000900097308 */ /* 0x002e620000001000 */
[----:B------:R-:W-:Y:S01]  /*07a0*/  IABS R21, R33 ;  /* 0x0000002100157213 */ /* 0x000fe20000000000 */
[----:B------:R-:W-:Y:S01]  /*07b0*/  VIADD R34, R30, 0x10 ;  /* 0x000000101e227836 */ /* 0x000fe20000000000 */
[----:B------:R-:W-:Y:S01]  /*07c0*/  LOP3.LUT R184, R0, 0x1f, RZ, 0xc0, !PT ;  /* 0x0000001f00b87812 */ /* 0x000fe200078ec0ff */
[C---:B------:R-:W-:Y:S01]  /*07d0*/  VIADD R37, R30.reuse, 0xa ;  /* 0x0000000a1e257836 */ /* 0x040fe20000000000 */
[----:B------:R-:W-:Y:S01]  /*07e0*/  CS2R R144, SRZ ;  /* 0x0000000000907805 */ /* 0x000fe2000001ff00 */
[C---:B------:R-:W-:Y:S01]  /*07f0*/  VIADD R38, R30.reuse, 0x8 ;  /* 0x000000081e267836 */ /* 0x040fe20000000000 */
[----:B------:R-:W-:Y:S01]  /*0800*/  CS2R R146, SRZ ;  /* 0x0000000000927805 */ /* 0x000fe2000001ff00 */
[----:B--2---:R-:W2:Y:S01]  /*0810*/  MUFU.RCP R10, R10 ;  /* 0x0000000a000a7308 */ /* 0x004ea20000001000 */
[C---:B------:R-:W-:Y:S01]  /*0820*/  VIADD R39, R30.reuse, 0x6 ;  /* 0x000000061e277836 */ /* 0x040fe20000000000 */
[----:B------:R-:W-:Y:S01]  /*0830*/  CS2R R140, SRZ ;  /* 0x00000000008c7805 */ /* 0x000fe2000001ff00 */
[C---:B------:R-:W-:Y:S01]  /*0840*/  VIADD R40, R30.reuse, 0x4 ;  /* 0x000000041e287836 */ /* 0x040fe20000000000 */
[----:B------:R-:W-:Y:S01]  /*0850*/  CS2R R142, SRZ ;  /* 0x00000000008e7805 */ /* 0x000fe2000001ff00 */
[C---:B------:R-:W-:Y:S01]  /*0860*/  VIADD R41, R30.reuse, 0x2 ;  /* 0x000000021e297836 */ /* 0x040fe20000000000 */
[----:B------:R-:W-:Y:S01]  /*0870*/  CS2R R136, SRZ ;  /* 0x0000000000887805 */ /* 0x000fe2000001ff00 */
[----:B0-----:R-:W-:Y:S01]  /*0880*/  IMAD R51, R237, 0xd, RZ ;  /* 0x0000000ded337824 */ /* 0x001fe200078e02ff */
[----:B------:R-:W-:Y:S01]  /*0890*/  IABS R27, R40 ;  /* 0x00000028001b7213 */ /* 0x000fe20000000000 */
[----:B-1----:R-:W-:Y:S01]  /*08a0*/  VIADD R4, R9, 0xffffffe ;  /* 0x0ffffffe09047836 */ /* 0x002fe20000000000 */
[----:B------:R-:W-:Y:S01]  /*08b0*/  IABS R28, R41 ;  /* 0x00000029001c7213 */ /* 0x000fe20000000000 */
[----:B------:R-:W-:Y:S01]  /*08c0*/  VIADD R9, R30, 0x1e ;  /* 0x0000001e1e097836 */ /* 0x000fe20000000000 */
[----:B------:R-:W-:Y:S01]  /*08d0*/  CS2R R138, SRZ ;  /* 0x00000000008a7805 */ /* 0x000fe2000001ff00 */
[----:B------:R0:W1:Y:S01]  /*08e0*/  F2I.FTZ.U32.TRUNC.NTZ R5, R4 ;  /* 0x0000000400057305 */ /* 0x000062000021f000 */
[----:B------:R-:W-:Y:S01]  /*08f0*/  IMAD R57, R237, 0xc, RZ ;  /* 0x0000000ced397824 */ /* 0x000fe200078e02ff */
[----:B------:R-:W-:-:S02]  /*0900*/  CS2R R132, SRZ ;  /* 0x0000000000847805 */ /* 0x000fc4000001ff00 */
[----:B------:R-:W-:Y:S01]  /*0910*/  ISETP.GE.AND P3, PT, R9, RZ, PT ;  /* 0x000000ff0900720c */ /* 0x000fe20003f66270 */
[----:B--2---:R-:W-:Y:S01]  /*0920*/  VIADD R7, R10, 0xffffffe ;  /* 0x0ffffffe0a077836 */ /* 0x004fe20000000000 */
[----:B------:R-:W-:Y:S01]  /*0930*/  CS2R R134, SRZ ;  /* 0x0000000000867805 */ /* 0x000fe2000001ff00 */
[C---:B------:R-:W-:Y:S01]  /*0940*/  IMAD R59, R237.reuse, 0xb, RZ ;  /* 0x0000000bed3b7824 */ /* 0x040fe200078e02ff */
[----:B------:R-:W-:Y:S01]  /*0950*/  CS2R R128, SRZ ;  /* 0x0000000000807805 */ /* 0x000fe2000001ff00 */
[C---:B------:R-:W-:Y:S01]  /*0960*/  IMAD R61, R237.reuse, 0xa, RZ ;  /* 0x0000000aed3d7824 */ /* 0x040fe200078e02ff */
[----:B------:R-:W-:Y:S01]  /*0970*/  CS2R R130, SRZ ;  /* 0x0000000000827805 */ /* 0x000fe2000001ff00 */
[----:B------:R-:W2:Y:S01]  /*0980*/  F2I.FTZ.U32.TRUNC.NTZ R7, R7 ;  /* 0x0000000700077305 */ /* 0x000ea2000021f000 */
[----:B0-----:R-:W-:Y:S01]  /*0990*/  IMAD.MOV.U32 R4, RZ, RZ, RZ ;  /* 0x000000ffff047224 */ /* 0x001fe200078e00ff */
[----:B------:R-:W-:Y:S01]  /*09a0*/  CS2R R124, SRZ ;  /* 0x00000000007c7805 */ /* 0x000fe2000001ff00 */
[C---:B------:R-:W-:Y:S01]  /*09b0*/  IMAD R63, R237.reuse, 0x9, RZ ;  /* 0x00000009ed3f7824 */ /* 0x040fe200078e02ff */
[----:B------:R-:W-:Y:S01]  /*09c0*/  CS2R R126, SRZ ;  /* 0x00000000007e7805 */ /* 0x000fe2000001ff00 */
[----:B-1----:R-:W-:Y:S01]  /*09d0*/  IMAD.MOV R11, RZ, RZ, -R5 ;  /* 0x000000ffff0b7224 */ /* 0x002fe200078e0a05 */
[----:B------:R-:W-:Y:S01]  /*09e0*/  CS2R R120, SRZ ;  /* 0x0000000000787805 */ /* 0x000fe2000001ff00 */
[C---:B------:R-:W-:Y:S01]  /*09f0*/  IMAD.SHL.U32 R65, R237.reuse, 0x8, RZ ;  /* 0x00000008ed417824 */ /* 0x040fe200078e00ff */
[----:B------:R-:W-:Y:S01]  /*0a00*/  CS2R R122, SRZ ;  /* 0x00000000007a7805 */ /* 0x000fe2000001ff00 */
[----:B------:R-:W-:Y:S01]  /*0a10*/  IMAD.MOV.U32 R6, RZ, RZ, R11 ;  /* 0x000000ffff067224 */ /* 0x000fe200078e000b */
[----:B------:R-:W-:Y:S01]  /*0a20*/  CS2R R116, SRZ ;  /* 0x0000000000747805 */ /* 0x000fe2000001ff00 */
[----:B------:R-:W-:Y:S01]  /*0a30*/  IMAD R67, R237, 0x7, RZ ;  /* 0x00000007ed437824 */ /* 0x000fe200078e02ff */
[----:B------:R-:W-:Y:S01]  /*0a40*/  CS2R R118, SRZ ;  /* 0x0000000000767805 */ /* 0x000fe2000001ff00 */
[----:B------:R-:W-:Y:S01]  /*0a50*/  IMAD R11, R6, R23, RZ ;  /* 0x00000017060b7224 */ /* 0x000fe200078e02ff */
[----:B------:R-:W-:Y:S01]  /*0a60*/  CS2R R112, SRZ ;  /* 0x0000000000707805 */ /* 0x000fe2000001ff00 */
[--C-:B--2---:R-:W-:Y:S01]  /*0a70*/  IMAD.MOV R13, RZ, RZ, -R7.reuse ;  /* 0x000000ffff0d7224 */ /* 0x104fe200078e0a07 */
[----:B------:R-:W-:Y:S01]  /*0a80*/  CS2R R114, SRZ ;  /* 0x0000000000727805 */ /* 0x000fe2000001ff00 */
[----:B------:R-:W-:Y:S01]  /*0a90*/  IMAD.MOV.U32 R6, RZ, RZ, RZ ;  /* 0x000000ffff067224 */ /* 0x000fe200078e00ff */
[----:B------:R-:W-:Y:S01]  /*0aa0*/  CS2R R108, SRZ ;  /* 0x00000000006c7805 */ /* 0x000fe2000001ff00 */
[----:B------:R-:W-:Y:S01]  /*0ab0*/  IMAD R13, R13, R24, RZ ;  /* 0x000000180d0d7224 */ /* 0x000fe200078e02ff */
[----:B------:R-:W-:Y:S01]  /*0ac0*/  CS2R R110, SRZ ;  /* 0x00000000006e7805 */ /* 0x000fe2000001ff00 */
[----:B------:R-:W-:Y:S01]  /*0ad0*/  IMAD R69, R237, 0x6, RZ ;  /* 0x00000006ed457824 */ /* 0x000fe200078e02ff */
[----:B------:R-:W-:Y:S01]  /*0ae0*/  CS2R R104, SRZ ;  /* 0x0000000000687805 */ /* 0x000fe2000001ff00 */
[----:B------:R-:W-:Y:S01]  /*0af0*/  IMAD.HI.U32 R7, R7, R13, R6 ;  /* 0x0000000d07077227 */ /* 0x000fe200078e0006 */
[----:B------:R-:W-:-:S02]  /*0b00*/  CS2R R106, SRZ ;  /* 0x00000000006a7805 */ /* 0x000fc4000001ff00 */
[----:B------:R-:W-:Y:S02]  /*0b10*/  CS2R R100, SRZ ;  /* 0x0000000000647805 */ /* 0x000fe4000001ff00 */
[----:B------:R-:W-:Y:S01]  /*0b20*/  CS2R R102, SRZ ;  /* 0x0000000000667805 */ /* 0x000fe2000001ff00 */
[----:B------:R-:W-:Y:S01]  /*0b30*/  VIADD R13, R30, 0x1c ;  /* 0x0000001c1e0d7836 */ /* 0x000fe20000000000 */
[----:B------:R-:W-:Y:S01]  /*0b40*/  CS2R R96, SRZ ;  /* 0x0000000000607805 */ /* 0x000fe2000001ff00 */
[----:B------:R-:W-:Y:S01]  /*0b50*/  IMAD.HI.U32 R10, R7, R15, RZ ;  /* 0x0000000f070a7227 */ /* 0x000fe200078e00ff */
[----:B------:R-:W-:Y:S02]  /*0b60*/  CS2R R98, SRZ ;  /* 0x0000000000627805 */ /* 0x000fe4000001ff00 */
[----:B------:R-:W-:Y:S02]  /*0b70*/  CS2R R92, SRZ ;  /* 0x00000000005c7805 */ /* 0x000fe4000001ff00 */
[----:B------:R-:W-:Y:S01]  /*0b80*/  IABS R12, R13 ;  /* 0x0000000d000c7213 */ /* 0x000fe20000000000 */
[----:B------:R-:W-:Y:S01]  /*0b90*/  IMAD.MOV R10, RZ, RZ, -R10 ;  /* 0x000000ffff0a7224 */ /* 0x000fe200078e0a0a */
[----:B------:R-:W-:Y:S01]  /*0ba0*/  ISETP.GE.AND P4, PT, R13, RZ, PT ;  /* 0x000000ff0d00720c */ /* 0x000fe20003f86270 */
[----:B------:R-:W-:Y:S01]  /*0bb0*/  IMAD.HI.U32 R7, R7, R16, RZ ;  /* 0x0000001007077227 */ /* 0x000fe200078e00ff */
[----:B------:R-:W-:-:S02]  /*0bc0*/  CS2R R94, SRZ ;  /* 0x00000000005e7805 */ /* 0x000fc4000001ff00 */
[----:B------:R-:W-:Y:S02]  /*0bd0*/  CS2R R88, SRZ ;  /* 0x0000000000587805 */ /* 0x000fe4000001ff00 */
[----:B------:R-:W-:Y:S01]  /*0be0*/  CS2R R90, SRZ ;  /* 0x00000000005a7805 */ /* 0x000fe2000001ff00 */
[C---:B------:R-:W-:Y:S01]  /*0bf0*/  IMAD R15, R24.reuse, R10, R15 ;  /* 0x0000000a180f7224 */ /* 0x040fe200078e020f */
[----:B------:R-:W-:Y:S01]  /*0c00*/  CS2R R52, SRZ ;  /* 0x0000000000347805 */ /* 0x000fe2000001ff00 */
[----:B------:R-:W-:Y:S01]  /*0c10*/  IMAD.MOV R7, RZ, RZ, -R7 ;  /* 0x000000ffff077224 */ /* 0x000fe200078e0a07 */
[----:B------:R-:W-:Y:S01]  /*0c20*/  CS2R R54, SRZ ;  /* 0x0000000000367805 */ /* 0x000fe2000001ff00 */
[----:B------:R-:W-:Y:S01]  /*0c30*/  IMAD.HI.U32 R6, R5, R11, R4 ;  /* 0x0000000b05067227 */ /* 0x000fe200078e0004 */
[C---:B------:R-:W-:Y:S02]  /*0c40*/  ISETP.GT.U32.AND P0, PT, R24.reuse, R15, PT ;  /* 0x0000000f1800720c */ /* 0x040fe40003f04070 */
[----:B------:R-:W-:Y:S01]  /*0c50*/  IABS R11, R9 ;  /* 0x00000009000b7213 */ /* 0x000fe20000000000 */
[----:B------:R-:W-:-:S02]  /*0c60*/  IMAD R16, R24, R7, R16 ;  /* 0x0000000718107224 */ /* 0x000fc400078e0210 */
[----:B------:R-:W-:-:S03]  /*0c70*/  IMAD.HI.U32 R5, R6, R12, RZ ;  /* 0x0000000c06057227 */ /* 0x000fc600078e00ff */
[----:B------:R-:W-:Y:S01]  /*0c80*/  ISETP.GT.U32.AND P1, PT, R24, R16, PT ;  /* 0x000000101800720c */ /* 0x000fe20003f24070 */
[----:B------:R-:W-:-:S04]  /*0c90*/  IMAD.HI.U32 R4, R6, R11, RZ ;  /* 0x0000000b06047227 */ /* 0x000fc800078e00ff */
[----:B------:R-:W-:Y:S01]  /*0ca0*/  @!P0 IADD3 R15, R15, -R24, RZ ;  /* 0x800000180f0f8210 */ /* 0x000fe20007ffe0ff */
[----:B------:R-:W-:Y:S02]  /*0cb0*/  IMAD.MOV R4, RZ, RZ, -R4 ;  /* 0x000000ffff047224 */ /* 0x000fe400078e0a04 */
[----:B------:R-:W-:Y:S01]  /*0cc0*/  IMAD.MOV R5, RZ, RZ, -R5 ;  /* 0x000000ffff057224 */ /* 0x000fe200078e0a05 */
[----:B------:R-:W-:Y:S01]  /*0cd0*/  ISETP.GT.U32.AND P0, PT, R24, R15, PT ;  /* 0x0000000f1800720c */ /* 0x000fe20003f04070 */
[C---:B------:R-:W-:Y:S02]  /*0ce0*/  IMAD R7, R23.reuse, R4, R11 ;  /* 0x0000000417077224 */ /* 0x040fe400078e020b */
[----:B------:R-:W-:Y:S02]  /*0cf0*/  VIADD R4, R30, 0x1a ;  /* 0x0000001a1e047836 */ /* 0x000fe40000000000 */
[----:B------:R-:W-:Y:S02]  /*0d00*/  @!P1 IMAD.IADD R16, R16, 0x1, -R24 ;  /* 0x0000000110109824 */ /* 0x000fe400078e0a18 */
[----:B------:R-:W-:Y:S01]  /*0d10*/  IMAD R9, R23, R5, R12 ;  /* 0x0000000517097224 */ /* 0x000fe200078e020c */
[----:B------:R-:W-:Y:S01]  /*0d20*/  IABS R13, R4 ;  /* 0x00000004000d7213 */ /* 0x000fe20000000000 */
[----:B------:R-:W-:Y:S01]  /*0d30*/  VIADD R5, R30, 0x18 ;  /* 0x000000181e057836 */ /* 0x000fe20000000000 */
[----:B------:R-:W-:Y:S01]  /*0d40*/  ISETP.GT.U32.AND P1, PT, R24, R16, PT ;  /* 0x000000101800720c */ /* 0x000fe20003f24070 */
[----:B------:R-:W-:Y:S01]  /*0d50*/  IMAD.HI.U32 R10, R6, R17, RZ ;  /* 0x00000011060a7227 */ /* 0x000fe200078e00ff */
[----:B------:R-:W-:-:S02]  /*0d60*/  ISETP.GE.AND P5, PT, R4, RZ, PT ;  /* 0x000000ff0400720c */ /* 0x000fc40003fa6270 */
[----:B------:R-:W-:Y:S01]  /*0d70*/  IABS R14, R5 ;  /* 0x00000005000e7213 */ /* 0x000fe20000000000 */
[----:B------:R-:W-:Y:S01]  /*0d80*/  @!P0 IMAD.IADD R15, R15, 0x1, -R24 ;  /* 0x000000010f0f8824 */ /* 0x000fe200078e0a18 */
[----:B------:R-:W-:Y:S01]  /*0d90*/  ISETP.GE.AND P0, PT, R49, RZ, PT ;  /* 0x000000ff3100720c */ /* 0x000fe20003f06270 */
[----:B------:R-:W-:Y:S01]  /*0da0*/  IMAD.HI.U32 R4, R6, R13, RZ ;  /* 0x0000000d06047227 */ /* 0x000fe200078e00ff */
[----:B------:R-:W-:-:S03]  /*0db0*/  ISETP.GE.AND P2, PT, R5, RZ, PT ;  /* 0x000000ff0500720c */ /* 0x000fc60003f46270 */
[----:B------:R-:W-:-:S04]  /*0dc0*/  IMAD.HI.U32 R5, R6, R14, RZ ;  /* 0x0000000e06057227 */ /* 0x000fc800078e00ff */
[----:B------:R-:W-:Y:S01]  /*0dd0*/  @!P1 IMAD.IADD R16, R16, 0x1, -R24 ;  /* 0x0000000110109824 */ /* 0x000fe200078e0a18 */
[----:B------:R-:W-:Y:S01]  /*0de0*/  ISETP.NE.AND P1, PT, R2, RZ, PT ;  /* 0x000000ff0200720c */ /* 0x000fe20003f25270 */
[----:B------:R-:W-:Y:S01]  /*0df0*/  IMAD.MOV R4, RZ, RZ, -R4 ;  /* 0x000000ffff047224 */ /* 0x000fe200078e0a04 */
[----:B------:R-:W-:Y:S01]  /*0e00*/  LOP3.LUT R2, RZ, R2, RZ, 0x33, !PT ;  /* 0x00000002ff027212 */ /* 0x000fe200078e33ff */
[----:B------:R-:W-:Y:S01]  /*0e10*/  @!P0 IMAD.MOV R15, RZ, RZ, -R15 ;  /* 0x000000ffff0f8224 */ /* 0x000fe200078e0a0f */
[C---:B------:R-:W-:Y:S01]  /*0e20*/  ISETP.GT.U32.AND P0, PT, R23.reuse, R7, PT ;  /* 0x000000071700720c */ /* 0x040fe20003f04070 */
[----:B------:R-:W-:Y:S01]  /*0e30*/  @!P6 IMAD.MOV R16, RZ, RZ, -R16 ;  /* 0x000000ffff10e224 */ /* 0x000fe200078e0a10 */
[----:B------:R-:W-:Y:S01]  /*0e40*/  ISETP.GT.U32.AND P6, PT, R23, R9, PT ;  /* 0x000000091700720c */ /* 0x000fe20003fc4070 */
[----:B------:R-:W-:Y:S01]  /*0e50*/  IMAD.HI.U32 R11, R6, R19, RZ ;  /* 0x00000013060b7227 */ /* 0x000fe200078e00ff */
[----:B------:R-:W-:-:S03]  /*0e60*/  IABS R24, R37 ;  /* 0x0000002500187213 */ /* 0x000fc60000000000 */
[----:B------:R-:W-:Y:S02]  /*0e70*/  IMAD.MOV R5, RZ, RZ, -R5 ;  /* 0x000000ffff057224 */ /* 0x000fe400078e0a05 */
[----:B------:R-:W-:Y:S02]  /*0e80*/  IMAD.MOV R18, RZ, RZ, -R10 ;  /* 0x000000ffff127224 */ /* 0x000fe400078e0a0a */
[----:B------:R-:W-:Y:S01]  /*0e90*/  IMAD R10, R23, R4, R13 ;  /* 0x00000004170a7224 */ /* 0x000fe200078e020d */
[C---:B------:R-:W-:Y:S01]  /*0ea0*/  SEL R4, R2.reuse, R15, !P1 ;  /* 0x0000000f02047207 */ /* 0x040fe20004800000 */
[----:B------:R-:W-:Y:S02]  /*0eb0*/  @!P0 IMAD.IADD R7, R7, 0x1, -R23 ;  /* 0x0000000107078824 */ /* 0x000fe400078e0a17 */
[----:B------:R-:W-:Y:S01]  /*0ec0*/  IMAD.MOV R20, RZ, RZ, -R11 ;  /* 0x000000ffff147224 */ /* 0x000fe200078e0a0b */
[C---:B------:R-:W-:Y:S01]  /*0ed0*/  ISETP.GT.U32.AND P0, PT, R23.reuse, R10, PT ;  /* 0x0000000a1700720c */ /* 0x040fe20003f04070 */
[C---:B------:R-:W-:Y:S01]  /*0ee0*/  IMAD R11, R23.reuse, R5, R14 ;  /* 0x00000005170b7224 */ /* 0x040fe200078e020e */
[----:B------:R-:W-:Y:S01]  /*0ef0*/  SEL R5, R2, R16, !P1 ;  /* 0x0000001002057207 */ /* 0x000fe20004800000 */
[----:B------:R-:W-:Y:S01]  /*0f00*/  IMAD.HI.U32 R12, R6, R21, RZ ;  /* 0x00000015060c7227 */ /* 0x000fe200078e00ff */
[----:B------:R-:W-:-:S03]  /*0f10*/  ISETP.GT.U32.AND P1, PT, R23, R7, PT ;  /* 0x000000071700720c */ /* 0x000fc60003f24070 */
[----:B------:R-:W-:Y:S02]  /*0f20*/  @!P6 IMAD.IADD R9, R9, 0x1, -R23 ;  /* 0x000000010909e824 */ /* 0x000fe400078e0a17 */
[----:B------:R-:W-:Y:S02]  /*0f30*/  IMAD.MOV R22, RZ, RZ, -R12 ;  /* 0x000000ffff167224 */ /* 0x000fe400078e0a0c */
[C---:B------:R-:W-:Y:S01]  /*0f40*/  IMAD R13, R23.reuse, R20, R19 ;  /* 0x00000014170d7224 */ /* 0x040fe200078e0213 */
[----:B------:R-:W-:Y:S01]  /*0f50*/  IABS R19, R35 ;  /* 0x0000002300137213 */ /* 0x000fe20000000000 */
[C---:B------:R-:W-:Y:S01]  /*0f60*/  IMAD R14, R23.reuse, R22, R21 ;  /* 0x00000016170e7224 */ /* 0x040fe200078e0215 */
[----:B------:R-:W-:Y:S01]  /*0f70*/  ISETP.GT.U32.AND P6, PT, R23, R9, PT ;  /* 0x000000091700720c */ /* 0x000fe20003fc4070 */
[----:B------:R-:W-:Y:S01]  /*0f80*/  @!P0 IMAD.IADD R10, R10, 0x1, -R23 ;  /* 0x000000010a0a8824 */ /* 0x000fe200078e0a17 */
[----:B------:R-:W-:Y:S01]  /*0f90*/  IABS R21, R36 ;  /* 0x0000002400157213 */ /* 0x000fe20000000000 */
[----:B------:R-:W-:Y:S01]  /*0fa0*/  IMAD.HI.U32 R15, R6, R19, RZ ;  /* 0x00000013060f7227 */ /* 0x000fe200078e00ff */
[----:B------:R-:W-:-:S02]  /*0fb0*/  @!P1 IADD3 R7, R7, -R23, RZ ;  /* 0x8000001707079210 */ /* 0x000fc40007ffe0ff */
[C---:B------:R-:W-:Y:S01]  /*0fc0*/  ISETP.GT.U32.AND P1, PT, R23.reuse, R11, PT ;  /* 0x0000000b1700720c */ /* 0x040fe20003f24070 */
[----:B------:R-:W-:Y:S01]  /*0fd0*/  IMAD.HI.U32 R16, R6, R21, RZ ;  /* 0x0000001506107227 */ /* 0x000fe200078e00ff */
[----:B------:R-:W-:-:S03]  /*0fe0*/  ISETP.GT.U32.AND P0, PT, R23, R13, PT ;  /* 0x0000000d1700720c */ /* 0x000fc60003f04070 */
[C---:B------:R-:W-:Y:S01]  /*0ff0*/  IMAD R12, R23.reuse, R18, R17 ;  /* 0x00000012170c7224 */ /* 0x040fe200078e0211 */
[----:B------:R-:W-:Y:S01]  /*1000*/  IABS R18, R34 ;  /* 0x0000002200127213 */ /* 0x000fe20000000000 */
[----:B------:R-:W-:Y:S02]  /*1010*/  IMAD.MOV R20, RZ, RZ, -R15 ;  /* 0x000000ffff147224 */ /* 0x000fe400078e0a0f */
[----:B------:R-:W-:Y:S02]  /*1020*/  IMAD.MOV R22, RZ, RZ, -R16 ;  /* 0x000000ffff167224 */ /* 0x000fe400078e0a10 */
[----:B------:R-:W-:Y:S02]  /*1030*/  IMAD R16, R23, R20, R19 ;  /* 0x0000001417107224 */ /* 0x000fe400078e0213 */
[----:B------:R-:W-:Y:S01]  /*1040*/  @!P6 IMAD.IADD R9, R9, 0x1, -R23 ;  /* 0x000000010909e824 */ /* 0x000fe200078e0a17 */
[----:B------:R-:W-:Y:S01]  /*1050*/  ISETP.GT.U32.AND P6, PT, R23, R12, PT ;  /* 0x0000000c1700720c */ /* 0x000fe20003fc4070 */
[----:B------:R-:W-:-:S04]  /*1060*/  IMAD.HI.U32 R2, R6, R18, RZ ;  /* 0x0000001206027227 */ /* 0x000fc800078e00ff */
[--C-:B------:R-:W-:Y:S01]  /*1070*/  @!P1 IMAD.IADD R11, R11, 0x1, -R23.reuse ;  /* 0x000000010b0b9824 */ /* 0x100fe200078e0a17 */
[----:B------:R-:W-:Y:S01]  /*1080*/  ISETP.GT.U32.AND P1, PT, R23, R14, PT ;  /* 0x0000000e1700720c */ /* 0x000fe20003f24070 */
[----:B------:R-:W-:Y:S01]  /*1090*/  @!P0 IMAD.IADD R13, R13, 0x1, -R23 ;  /* 0x000000010d0d8824 */ /* 0x000fe200078e0a17 */
[----:B------:R-:W-:Y:S01]  /*10a0*/  ISETP.GT.U32.AND P0, PT, R23, R16, PT ;  /* 0x000000101700720c */ /* 0x000fe20003f04070 */
[----:B------:R-:W-:Y:S02]  /*10b0*/  IMAD.MOV R2, RZ, RZ, -R2 ;  /* 0x000000ffff027224 */ /* 0x000fe400078e0a02 */
[----:B------:R-:W-:-:S04]  /*10c0*/  IMAD.HI.U32 R17, R6, R24, RZ ;  /* 0x0000001806117227 */ /* 0x000fc800078e00ff */
[C---:B------:R-:W-:Y:S02]  /*10d0*/  IMAD R15, R23.reuse, R2, R18 ;  /* 0x00000002170f7224 */ /* 0x040fe400078e0212 */
[----:B------:R-:W-:Y:S02]  /*10e0*/  IMAD.MOV R25, RZ, RZ, -R17 ;  /* 0x000000ffff197224 */ /* 0x000fe400078e0a11 */
[C---:B------:R-:W-:Y:S01]  /*10f0*/  IMAD R17, R23.reuse, R22, R21 ;  /* 0x0000001617117224 */ /* 0x040fe200078e0215 */
[----:B------:R-:W-:Y:S01]  /*1100*/  IABS R22, R38 ;  /* 0x0000002600167213 */ /* 0x000fe20000000000 */
[--C-:B------:R-:W-:Y:S01]  /*1110*/  @!P6 IMAD.IADD R12, R12, 0x1, -R23.reuse ;  /* 0x000000010c0ce824 */ /* 0x100fe200078e0a17 */
[C---:B------:R-:W-:Y:S01]  /*1120*/  ISETP.GT.U32.AND P6, PT, R23.reuse, R15, PT ;  /* 0x0000000f1700720c */ /* 0x040fe20003fc4070 */
[--C-:B------:R-:W-:Y:S01]  /*1130*/  @!P1 IMAD.IADD R14, R14, 0x1, -R23.reuse ;  /* 0x000000010e0e9824 */ /* 0x100fe200078e0a17 */
[C---:B------:R-:W-:Y:S01]  /*1140*/  ISETP.GT.U32.AND P1, PT, R23.reuse, R17, PT ;  /* 0x000000111700720c */ /* 0x040fe20003f24070 */
[----:B------:R-:W-:Y:S01]  /*1150*/  @!P0 IMAD.IADD R16, R16, 0x1, -R23 ;  /* 0x0000000110108824 */ /* 0x000fe200078e0a17 */
[----:B------:R-:W-:Y:S01]  /*1160*/  ISETP.GT.U32.AND P0, PT, R23, R11, PT ;  /* 0x0000000b1700720c */ /* 0x000fe20003f04070 */
[----:B------:R-:W-:-:S04]  /*1170*/  IMAD.HI.U32 R2, R6, R22, RZ ;  /* 0x0000001606027227 */ /* 0x000fc800078e00ff */
[----:B------:R-:W-:Y:S01]  /*1180*/  IMAD R18, R23, R25, R24 ;  /* 0x0000001917127224 */ /* 0x000fe200078e0218 */
[----:B------:R-:W-:Y:S01]  /*1190*/  IABS R25, R39 ;  /* 0x0000002700197213 */ /* 0x000fe20000000000 */
[----:B------:R-:W-:Y:S02]  /*11a0*/  IMAD.MOV R24, RZ, RZ, -R2 ;  /* 0x000000ffff187224 */ /* 0x000fe400078e0a02 */
[----:B------:R-:W-:Y:S01]  /*11b0*/  @!P6 IMAD.IADD R15, R15, 0x1, -R23 ;  /* 0x000000010f0fe824 */ /* 0x000fe200078e0a17 */
[----:B------:R-:W-:Y:S01]  /*11c0*/  ISETP.GT.U32.AND P6, PT, R23, R10, PT ;  /* 0x0000000a1700720c */ /* 0x000fe20003fc4070 */
[----:B------:R-:W-:-:S04]  /*11d0*/  IMAD.HI.U32 R2, R6, R29, RZ ;  /* 0x0000001d06027227 */ /* 0x000fc800078e00ff */
[--C-:B------:R-:W-:Y:S01]  /*11e0*/  @!P1 IMAD.IADD R17, R17, 0x1, -R23.reuse ;  /* 0x0000000111119824 */ /* 0x100fe200078e0a17 */
[----:B------:R-:W-:Y:S01]  /*11f0*/  ISETP.GT.U32.AND P1, PT, R23, R12, PT ;  /* 0x0000000c1700720c */ /* 0x000fe20003f24070 */
[----:B------:R-:W-:Y:S01]  /*1200*/  @!P0 IMAD.IADD R11, R11, 0x1, -R23 ;  /* 0x000000010b0b8824 */ /* 0x000fe200078e0a17 */
[----:B------:R-:W-:Y:S01]  /*1210*/  ISETP.GT.U32.AND P0, PT, R23, R13, PT ;  /* 0x0000000d1700720c */ /* 0x000fe20003f04070 */
[----:B------:R-:W-:-:S04]  /*1220*/  IMAD.HI.U32 R19, R6, R25, RZ ;  /* 0x0000001906137227 */ /* 0x000fc800078e00ff */
[----:B------:R-:W-:-:S04]  /*1230*/  IMAD.HI.U32 R20, R6, R27, RZ ;  /* 0x0000001b06147227 */ /* 0x000fc800078e00ff */
[----:B------:R-:W-:-:S04]  /*1240*/  IMAD.HI.U32 R21, R6, R28, RZ ;  /* 0x0000001c06157227 */ /* 0x000fc800078e00ff */
[----:B------:R-:W-:Y:S01]  /*1250*/  IMAD R6, R23, R24, R22 ;  /* 0x0000001817067224 */ /* 0x000fe200078e0216 */
[----:B------:R-:W-:Y:S01]  /*1260*/  @!P0 IADD3 R13, R13, -R23, RZ ;  /* 0x800000170d0d8210 */ /* 0x000fe20007ffe0ff */
[----:B------:R-:W-:Y:S02]  /*1270*/  IMAD.MOV R22, RZ, RZ, -R2 ;  /* 0x000000ffff167224 */ /* 0x000fe400078e0a02 */
[----:B------:R-:W-:Y:S01]  /*1280*/  IMAD.MOV.U32 R2, RZ, RZ, R7 ;  /* 0x000000ffff027224 */ /* 0x000fe200078e0007 */
[----:B------:R-:W-:Y:S01]  /*1290*/  SHF.R.S32.HI R7, RZ, 0x1f, R8 ;  /* 0x0000001fff077819 */ /* 0x000fe20000011408 */
[----:B------:R-:W-:Y:S02]  /*12a0*/  IMAD.MOV R26, RZ, RZ, -R19 ;  /* 0x000000ffff1a7224 */ /* 0x000fe400078e0a13 */
[----:B------:R-:W-:Y:S01]  /*12b0*/  @!P3 IMAD.MOV R2, RZ, RZ, -R2 ;  /* 0x000000ffff02b224 */ /* 0x000fe200078e0a02 */
[C---:B------:R-:W-:Y:S01]  /*12c0*/  ISETP.GT.U32.AND P3, PT, R23.reuse, R14, PT ;  /* 0x0000000e1700720c */ /* 0x040fe20003f64070 */
[----:B------:R-:W-:Y:S01]  /*12d0*/  IMAD R19, R23, R26, R25 ;  /* 0x0000001a17137224 */ /* 0x000fe200078e0219 */
[----:B------:R-:W-:Y:S01]  /*12e0*/  LEA.HI R8, R7, R8, RZ, 0x5 ;  /* 0x0000000807087211 */ /* 0x000fe200078f28ff */
[----:B------:R-:W-:Y:S01]  /*12f0*/  @!P6 IMAD.IADD R10, R10, 0x1, -R23 ;  /* 0x000000010a0ae824 */ /* 0x000fe200078e0a17 */
[C---:B------:R-:W-:Y:S01]  /*1300*/  ISETP.GT.U32.AND P6, PT, R23.reuse, R16, PT ;  /* 0x000000101700720c */ /* 0x040fe20003fc4070 */
[----:B------:R-:W-:Y:S01]  /*1310*/  @!P4 IMAD.MOV R9, RZ, RZ, -R9 ;  /* 0x000000ffff09c224 */ /* 0x000fe200078e0a09 */
[C---:B------:R-:W-:Y:S01]  /*1320*/  ISETP.GT.U32.AND P4, PT, R23.reuse, R15, PT ;  /* 0x0000000f1700720c */ /* 0x040fe20003f84070 */
[----:B------:R-:W-:Y:S01]  /*1330*/  IMAD.MOV R20, RZ, RZ, -R20 ;  /* 0x000000ffff147224 */ /* 0x000fe200078e0a14 */
[C---:B------:R-:W-:Y:S01]  /*1340*/  ISETP.GT.U32.AND P0, PT, R23.reuse, R19, PT ;  /* 0x000000131700720c */ /* 0x040fe20003f04070 */
[----:B------:R-:W-:Y:S01]  /*1350*/  @!P5 IMAD.MOV R10, RZ, RZ, -R10 ;  /* 0x000000ffff0ad224 */ /* 0x000fe200078e0a0a */
[C---:B------:R-:W-:Y:S01]  /*1360*/  ISETP.GT.U32.AND P5, PT, R23.reuse, R17, PT ;  /* 0x000000111700720c */ /* 0x040fe20003fa4070 */
[----:B------:R-:W-:Y:S01]  /*1370*/  @!P1 IMAD.IADD R12, R12, 0x1, -R23 ;  /* 0x000000010c0c9824 */ /* 0x000fe200078e0a17 */
[C---:B------:R-:W-:Y:S01]  /*1380*/  ISETP.GT.U32.AND P1, PT, R23.reuse, R6, PT ;  /* 0x000000061700720c */ /* 0x040fe20003f24070 */
[----:B------:R-:W-:Y:S01]  /*1390*/  @!P2 IMAD.MOV R11, RZ, RZ, -R11 ;  /* 0x000000ffff0ba224 */ /* 0x000fe200078e0a0b */
[C---:B------:R-:W-:Y:S01]  /*13a0*/  ISETP.GT.U32.AND P2, PT, R23.reuse, R18, PT ;  /* 0x000000121700720c */ /* 0x040fe20003f44070 */
[----:B------:R-:W-:Y:S01]  /*13b0*/  IMAD.MOV R21, RZ, RZ, -R21 ;  /* 0x000000ffff157224 */ /* 0x000fe200078e0a15 */
[----:B------:R-:W0:Y:S01]  /*13c0*/  LDC R7, c[0x0][0x240] ;  /* 0x00009000ff077b82 */ /* 0x000e220000000800 */
[C---:B------:R-:W-:Y:S01]  /*13d0*/  IMAD R20, R23.reuse, R20, R27 ;  /* 0x0000001417147224 */ /* 0x040fe200078e021b */
[----:B------:R-:W-:Y:S01]  /*13e0*/  SHF.R.S32.HI R252, RZ, 0x5, R8 ;  /* 0x00000005fffc7819 */ /* 0x000fe20000011408 */
[----:B------:R-:W-:-:S02]  /*13f0*/  IMAD R21, R23, R21, R28 ;  /* 0x0000001517157224 */ /* 0x000fc400078e021c */
[----:B------:R-:W-:Y:S01]  /*1400*/  @!P3 IMAD.IADD R14, R14, 0x1, -R23 ;  /* 0x000000010e0eb824 */ /* 0x000fe200078e0a17 */
[C---:B------:R-:W-:Y:S01]  /*1410*/  ISETP.GT.U32.AND P3, PT, R23.reuse, R20, PT ;  /* 0x000000141700720c */ /* 0x040fe20003f64070 */
[----:B------:R-:W-:Y:S01]  /*1420*/  IMAD R22, R23, R22, R29 ;  /* 0x0000001617167224 */ /* 0x000fe200078e021d */
[----:B------:R-:W1:Y:S01]  /*1430*/  LDC.64 R24, c[0x0][0x218] ;  /* 0x00008600ff187b82 */ /* 0x000e620000000a00 */
[--C-:B------:R-:W-:Y:S01]  /*1440*/  @!P4 IMAD.IADD R15, R15, 0x1, -R23.reuse ;  /* 0x000000010f0fc824 */ /* 0x100fe200078e0a17 */
[----:B------:R-:W-:Y:S01]  /*1450*/  ISETP.GT.U32.AND P4, PT, R23, R21, PT ;  /* 0x000000151700720c */ /* 0x000fe20003f84070 */
[--C-:B------:R-:W-:Y:S01]  /*1460*/  @!P6 IMAD.IADD R16, R16, 0x1, -R23.reuse ;  /* 0x000000011010e824 */ /* 0x100fe200078e0a17 */
[----:B------:R-:W-:Y:S01]  /*1470*/  ISETP.GE.AND P6, PT, R31, RZ, PT ;  /* 0x000000ff1f00720c */ /* 0x000fe20003fc6270 */
[--C-:B------:R-:W-:Y:S01]  /*1480*/  @!P5 IMAD.IADD R17, R17, 0x1, -R23.reuse ;  /* 0x000000011111d824 */ /* 0x100fe200078e0a17 */
[----:B------:R-:W-:Y:S01]  /*1490*/  ISETP.GT.U32.AND P5, PT, R23, R22, PT ;  /* 0x000000161700720c */ /* 0x000fe20003fa4070 */
[--C-:B------:R-:W-:Y:S01]  /*14a0*/  @!P1 IMAD.IADD R6, R6, 0x1, -R23.reuse ;  /* 0x0000000106069824 */ /* 0x100fe200078e0a17 */
[----:B------:R-:W-:Y:S01]  /*14b0*/  ISETP.GE.AND P1, PT, R33, RZ, PT ;  /* 0x000000ff2100720c */ /* 0x000fe20003f26270 */
[--C-:B------:R-:W-:Y:S01]  /*14c0*/  @!P0 IMAD.IADD R19, R19, 0x1, -R23.reuse ;  /* 0x0000000113138824 */ /* 0x100fe200078e0a17 */
[----:B------:R-:W-:Y:S01]  /*14d0*/  ISETP.GE.AND P0, PT, R34, RZ, PT ;  /* 0x000000ff2200720c */ /* 0x000fe20003f06270 */
[--C-:B------:R-:W-:Y:S01]  /*14e0*/  @!P2 IMAD.IADD R18, R18, 0x1, -R23.reuse ;  /* 0x000000011212a824 */ /* 0x100fe200078e0a17 */
[----:B------:R-:W-:Y:S01]  /*14f0*/  ISETP.GE.AND P2, PT, R32, RZ, PT ;  /* 0x000000ff2000720c */ /* 0x000fe20003f46270 */
[--C-:B------:R-:W-:Y:S01]  /*1500*/  @!P3 IMAD.IADD R20, R20, 0x1, -R23.reuse ;  /* 0x000000011414b824 */ /* 0x100fe200078e0a17 */
[----:B------:R-:W-:Y:S01]  /*1510*/  ISETP.GE.AND P3, PT, R35, RZ, PT ;  /* 0x000000ff2300720c */ /* 0x000fe20003f66270 */
[----:B------:R-:W-:Y:S01]  /*1520*/  @!P4 IMAD.IADD R21, R21, 0x1, -R23 ;  /* 0x000000011515c824 */ /* 0x000fe200078e0a17 */
[----:B------:R-:W-:Y:S01]  /*1530*/  ISETP.GE.AND P4, PT, R36, RZ, PT ;  /* 0x000000ff2400720c */ /* 0x000fe20003f86270 */
[----:B------:R-:W-:-:S02]  /*1540*/  @!P6 IMAD.MOV R12, RZ, RZ, -R12 ;  /* 0x000000ffff0ce224 */ /* 0x000fc400078e0a0c */
[----:B------:R-:W-:Y:S01]  /*1550*/  @!P5 IMAD.IADD R22, R22, 0x1, -R23 ;  /* 0x000000011616d824 */ /* 0x000fe200078e0a17 */
[C---:B------:R-:W-:Y:S01]  /*1560*/  ISETP.GT.U32.AND P5, PT, R23.reuse, R18, PT ;  /* 0x000000121700720c */ /* 0x040fe20003fa4070 */
[----:B------:R-:W-:Y:S01]  /*1570*/  @!P1 IMAD.MOV R14, RZ, RZ, -R14 ;  /* 0x000000ffff0e9224 */ /* 0x000fe200078e0a0e */
        /* <DEDUP_REMOVED lines=8> */
[----:B------:R-:W-:Y:S01]  /*1600*/  ISETP.GT.U32.AND P3, PT, R23, R22, PT ;  /* 0x000000161700720c */ /* 0x000fe20003f64070 */
[----:B------:R-:W-:Y:S01]  /*1610*/  IMAD R4, R4, UR4, RZ ;  /* 0x0000000404047c24 */ /* 0x000fe2000f8e02ff */
[----:B------:R-:W-:Y:S01]  /*1620*/  ISETP.GE.AND P4, PT, R30, RZ, PT ;  /* 0x000000ff1e00720c */ /* 0x000fe20003f86270 */
        /* <DEDUP_REMOVED lines=11> */
[----:B------:R-:W-:Y:S01]  /*16e0*/  ISETP.NE.AND P3, PT, R3, RZ, PT ;  /* 0x000000ff0300720c */ /* 0x000fe20003f65270 */
[----:B------:R-:W-:Y:S01]  /*16f0*/  IMAD R49, R237, 0xe, RZ ;  /* 0x0000000eed317824 */ /* 0x000fe200078e02ff */
[----:B------:R-:W-:Y:S01]  /*1700*/  LOP3.LUT R3, RZ, R3, RZ, 0x33, !PT ;  /* 0x00000003ff037212 */ /* 0x000fe200078e33ff */
[----:B------:R-:W-:-:S02]  /*1710*/  @!P5 IMAD.MOV R18, RZ, RZ, -R18 ;  /* 0x000000ffff12d224 */ /* 0x000fc400078e0a12 */
[----:B------:R-:W-:Y:S01]  /*1720*/  @!P1 IMAD.MOV R19, RZ, RZ, -R19 ;  /* 0x000000ffff139224 */ /* 0x000fe200078e0a13 */
[C---:B------:R-:W-:Y:S01]  /*1730*/  SEL R2, R3.reuse, R2, !P3 ;  /* 0x0000000203027207 */ /* 0x040fe20005800000 */
[----:B------:R-:W-:Y:S01]  /*1740*/  @!P0 IMAD.MOV R20, RZ, RZ, -R20 ;  /* 0x000000ffff148224 */ /* 0x000fe200078e0a14 */
[C---:B------:R-:W-:Y:S01]  /*1750*/  SEL R9, R3.reuse, R9, !P3 ;  /* 0x0000000903097207 */ /* 0x040fe20005800000 */
[----:B------:R-:W-:Y:S01]  /*1760*/  @!P6 IMAD.MOV R21, RZ, RZ, -R21 ;  /* 0x000000ffff15e224 */ /* 0x000fe200078e0a15 */
[C---:B------:R-:W-:Y:S01]  /*1770*/  SEL R10, R3.reuse, R10, !P3 ;  /* 0x0000000a030a7207 */ /* 0x040fe20005800000 */
[----:B------:R-:W-:Y:S01]  /*1780*/  @!P4 IMAD.MOV R22, RZ, RZ, -R22 ;  /* 0x000000ffff16c224 */ /* 0x000fe200078e0a16 */
[----:B------:R-:W-:Y:S01]  /*1790*/  @!P2 IADD3 R6, -R6, RZ, RZ ;  /* 0x000000ff0606a210 */ /* 0x000fe20007ffe1ff */
[----:B0-----:R-:W-:Y:S01]  /*17a0*/  IMAD R2, R2, R7, RZ ;  /* 0x0000000702027224 */ /* 0x001fe200078e02ff */
[----:B------:R-:W-:Y:S01]  /*17b0*/  SEL R11, R3, R11, !P3 ;  /* 0x0000000b030b7207 */ /* 0x000fe20005800000 */
[-C--:B------:R-:W-:Y:S01]  /*17c0*/  IMAD R9, R9, R7.reuse, RZ ;  /* 0x0000000709097224 */ /* 0x080fe200078e02ff */
[C---:B------:R-:W-:Y:S01]  /*17d0*/  SEL R12, R3.reuse, R12, !P3 ;  /* 0x0000000c030c7207 */ /* 0x040fe20005800000 */
[----:B------:R-:W-:Y:S01]  /*17e0*/  IMAD R10, R10, R7, RZ ;  /* 0x000000070a0a7224 */ /* 0x000fe200078e02ff */
        /* <DEDUP_REMOVED lines=11> */
[-C--:B------:R-:W-:Y:S01]  /*18a0*/  IMAD R16, R16, R7.reuse, RZ ;  /* 0x0000000710107224 */ /* 0x080fe200078e02ff */
[----:B------:R-:W-:Y:S01]  /*18b0*/  SEL R6, R3, R6, !P3 ;  /* 0x0000000603067207 */ /* 0x000fe20005800000 */
[----:B------:R-:W-:Y:S01]  /*18c0*/  IMAD R17, R17, R7, RZ ;  /* 0x0000000711117224 */ /* 0x000fe200078e02ff */
[C---:B------:R-:W-:Y:S01]  /*18d0*/  SEL R19, R3.reuse, R19, !P3 ;  /* 0x0000001303137207 */ /* 0x040fe20005800000 */
[-C--:B------:R-:W-:Y:S01]  /*18e0*/  IMAD R18, R18, R7.reuse, RZ ;  /* 0x0000000712127224 */ /* 0x080fe200078e02ff */
[C---:B------:R-:W-:Y:S01]  /*18f0*/  SEL R20, R3.reuse, R20, !P3 ;  /* 0x0000001403147207 */ /* 0x040fe20005800000 */
[----:B------:R-:W-:Y:S01]  /*1900*/  IMAD R6, R6, R7, RZ ;  /* 0x0000000706067224 */ /* 0x000fe200078e02ff */
[----:B------:R-:W-:Y:S01]  /*1910*/  SEL R21, R3, R21, !P3 ;  /* 0x0000001503157207 */ /* 0x000fe20005800000 */
[-C--:B------:R-:W-:Y:S01]  /*1920*/  IMAD R19, R19, R7.reuse, RZ ;  /* 0x0000000713137224 */ /* 0x080fe200078e02ff */
[----:B------:R-:W-:Y:S01]  /*1930*/  SEL R3, R3, R22, !P3 ;  /* 0x0000001603037207 */ /* 0x000fe20005800000 */
[-C--:B------:R-:W-:Y:S01]  /*1940*/  IMAD R20, R20, R7.reuse, RZ ;  /* 0x0000000714147224 */ /* 0x080fe200078e02ff */
[-C--:B-1----:R-:W-:Y:S01]  /*1950*/  LEA R23, P2, R2, R24.reuse, 0x1 ;  /* 0x0000001802177211 */ /* 0x082fe200078408ff */
[-C--:B------:R-:W-:Y:S01]  /*1960*/  IMAD R21, R21, R7.reuse, RZ ;  /* 0x0000000715157224 */ /* 0x080fe200078e02ff */
[-C--:B------:R-:W-:Y:S01]  /*1970*/  LEA R22, P1, R9, R24.reuse, 0x1 ;  /* 0x0000001809167211 */ /* 0x080fe200078208ff */
[----:B------:R-:W-:Y:S01]  /*1980*/  IMAD R3, R3, R7, RZ ;  /* 0x0000000703037224 */ /* 0x000fe200078e02ff */
[-C--:B------:R-:W-:Y:S01]  /*1990*/  LEA R7, P0, R10, R24.reuse, 0x1 ;  /* 0x000000180a077211 */ /* 0x080fe200078008ff */
[----:B------:R0:W-:Y:S01]  /*19a0*/  STL [R1+0xdc], R23 ;  /* 0x0000dc1701007387 */ /* 0x0001e20000100800 */
[-C--:B------:R-:W-:Y:S01]  /*19b0*/  LEA R242, P6, R12, R24.reuse, 0x1 ;  /* 0x000000180cf27211 */ /* 0x080fe200078c08ff */
[C---:B------:R-:W-:Y:S01]  /*19c0*/  IMAD R71, R237.reuse, 0x5, RZ ;  /* 0x00000005ed477824 */ /* 0x040fe200078e02ff */
[-C--:B------:R-:W-:Y:S01]  /*19d0*/  LEA.HI.X.SX32 R249, R10, R25.reuse, 0x1, P0 ;  /* 0x000000190af97211 */ /* 0x080fe200000f0eff */
[----:B------:R-:W-:Y:S01]  /*19e0*/  STL [R1+0xd0], R22 ;  /* 0x0000d01601007387 */ /* 0x000fe20000100800 */
[-C--:B------:R-:W-:Y:S01]  /*19f0*/  LEA.HI.X.SX32 R239, R12, R25.reuse, 0x1, P6 ;  /* 0x000000190cef7211 */ /* 0x080fe200030f0eff */
[----:B------:R-:W-:Y:S01]  /*1a00*/  IMAD.SHL.U32 R73, R237, 0x4, RZ ;  /* 0x00000004ed497824 */ /* 0x000fe200078e00ff */
[CC--:B------:R-:W-:Y:S01]  /*1a10*/  LEA R193, P6, R6.reuse, R24.reuse, 0x1 ;  /* 0x0000001806c17211 */ /* 0x0c0fe200078c08ff */
[----:B------:R1:W-:Y:S01]  /*1a20*/  STL [R1+0xc8], R7 ;  /* 0x0000c80701007387 */ /* 0x0003e20000100800 */
[-C--:B------:R-:W-:Y:S01]  /*1a30*/  LEA R201, P0, R17, R24.reuse, 0x1 ;  /* 0x0000001811c97211 */ /* 0x080fe200078008ff */
[----:B------:R-:W-:Y:S01]  /*1a40*/  IMAD R251, R237, 0x3, RZ ;  /* 0x00000003edfb7824 */ /* 0x000fe200078e02ff */
[-C--:B------:R-:W-:Y:S01]  /*1a50*/  LEA.HI.X.SX32 R191, R6, R25.reuse, 0x1, P6 ;  /* 0x0000001906bf7211 */ /* 0x080fe200030f0eff */
[----:B------:R-:W-:Y:S01]  /*1a60*/  IMAD R6, R5, UR4, RZ ;  /* 0x0000000405067c24 */ /* 0x000fe2000f8e02ff */
[----:B------:R-:W-:Y:S01]  /*1a70*/  LEA R238, P5, R13, R24, 0x1 ;  /* 0x000000180dee7211 */ /* 0x000fe200078a08ff */
[----:B------:R-:W-:Y:S01]  /*1a80*/  IMAD.WIDE R4, R4, 0x2, RZ ;  /* 0x0000000204047825 */ /* 0x000fe200078e02ff */
[----:B------:R-:W-:-:S02]  /*1a90*/  LEA.HI.X.SX32 R199, R17, R25, 0x1, P0 ;  /* 0x0000001911c77211 */ /* 0x000fc400000f0eff */
[-C--:B------:R-:W-:Y:S01]  /*1aa0*/  LEA.HI.X.SX32 R235, R13, R25.reuse, 0x1, P5 ;  /* 0x000000190deb7211 */ /* 0x080fe200028f0eff */
[----:B0-----:R-:W-:Y:S01]  /*1ab0*/  IMAD R23, R237, 0x1b, RZ ;  /* 0x0000001bed177824 */ /* 0x001fe200078e02ff */
[-C--:B-1----:R-:W-:Y:S01]  /*1ac0*/  LEA.HI.X.SX32 R7, R2, R25.reuse, 0x1, P2 ;  /* 0x0000001902077211 */ /* 0x082fe200010f0eff */
[--C-:B------:R-:W-:Y:S01]  /*1ad0*/  IMAD.WIDE R76, R49, 0x2, R4.reuse ;  /* 0x00000002314c7825 */ /* 0x100fe200078e0204 */
[-C--:B------:R-:W-:Y:S02]  /*1ae0*/  LEA.HI.X.SX32 R2, R9, R25.reuse, 0x1, P1 ;  /* 0x0000001909027211 */ /* 0x080fe400008f0eff */
[CC--:B------:R-:W-:Y:S01]  /*1af0*/  LEA R207, P1, R16.reuse, R24.reuse, 0x1 ;  /* 0x0000001810cf7211 */ /* 0x0c0fe200078208ff */
[----:B------:R0:W-:Y:S01]  /*1b00*/  STL [R1+0xd8], R7 ;  /* 0x0000d80701007387 */ /* 0x0001e20000100800 */
[----:B------:R-:W-:Y:S01]  /*1b10*/  IMAD R9, R237, 0x1f, RZ ;  /* 0x0000001fed097824 */ /* 0x000fe200078e02ff */
[-C--:B------:R-:W-:Y:S01]  /*1b20*/  LEA R248, P4, R11, R24.reuse, 0x1 ;  /* 0x000000180bf87211 */ /* 0x080fe200078808ff */
[--C-:B------:R-:W-:Y:S01]  /*1b30*/  IMAD.WIDE R74, R51, 0x2, R4.reuse ;  /* 0x00000002334a7825 */ /* 0x100fe200078e0204 */
[----:B------:R-:W-:Y:S01]  /*1b40*/  LEA.HI.X.SX32 R203, R16, R25, 0x1, P1 ;  /* 0x0000001910cb7211 */ /* 0x000fe200008f0eff */
[----:B------:R-:W-:Y:S01]  /*1b50*/  STL [R1+0xcc], R2 ;  /* 0x0000cc0201007387 */ /* 0x000fe20000100800 */
[-C--:B------:R-:W-:Y:S01]  /*1b60*/  LEA R234, P3, R14, R24.reuse, 0x1 ;  /* 0x000000180eea7211 */ /* 0x080fe200078608ff */
[----:B------:R-:W-:Y:S01]  /*1b70*/  IMAD.WIDE R16, R9, 0x2, R4 ;  /* 0x0000000209107825 */ /* 0x000fe200078e0204 */
[-C--:B------:R-:W-:Y:S01]  /*1b80*/  LEA R211, P2, R15, R24.reuse, 0x1 ;  /* 0x000000180fd37211 */ /* 0x080fe200078408ff */
[----:B0-----:R-:W0:Y:S01]  /*1b90*/  LDC R7, c[0x0][0x23c] ;  /* 0x00008f00ff077b82 */ /* 0x001e220000000800 */
[----:B------:R-:W-:-:S02]  /*1ba0*/  LEA R189, P5, R19, R24, 0x1 ;  /* 0x0000001813bd7211 */ /* 0x000fc400078a08ff */
[----:B------:R-:W-:Y:S01]  /*1bb0*/  STL.64 [R1+0xc0], R16 ;  /* 0x0000c01001007387 */ /* 0x000fe20000100a00 */
[-C--:B------:R-:W-:Y:S01]  /*1bc0*/  LEA.HI.X.SX32 R243, R11, R25.reuse, 0x1, P4 ;  /* 0x000000190bf37211 */ /* 0x080fe200020f0eff */
[C---:B------:R-:W-:Y:S01]  /*1bd0*/  IMAD R11, R237.reuse, 0x1e, RZ ;  /* 0x0000001eed0b7824 */ /* 0x040fe200078e02ff */
[-C--:B------:R-:W-:Y:S01]  /*1be0*/  LEA.HI.X.SX32 R213, R14, R25.reuse, 0x1, P3 ;  /* 0x000000190ed57211 */ /* 0x080fe200018f0eff */
[----:B------:R-:W-:Y:S01]  /*1bf0*/  IMAD R27, R237, 0x1a, RZ ;  /* 0x0000001aed1b7824 */ /* 0x000fe200078e02ff */
[-C--:B------:R-:W-:Y:S01]  /*1c00*/  LEA.HI.X.SX32 R209, R15, R25.reuse, 0x1, P2 ;  /* 0x000000190fd17211 */ /* 0x080fe200010f0eff */
[C---:B------:R-:W-:Y:S01]  /*1c10*/  IMAD R15, R237.reuse, 0x1d, RZ ;  /* 0x0000001ded0f7824 */ /* 0x040fe200078e02ff */
[-C--:B------:R-:W-:Y:S01]  /*1c20*/  LEA R197, P4, R18, R24.reuse, 0x1 ;  /* 0x0000001812c57211 */ /* 0x080fe200078808ff */
[C---:B------:R-:W-:Y:S01]  /*1c30*/  IMAD R31, R237.reuse, 0x19, RZ ;  /* 0x00000019ed1f7824 */ /* 0x040fe200078e02ff */
[-C--:B------:R-:W-:Y:S01]  /*1c40*/  LEA R187, P3, R20, R24.reuse, 0x1 ;  /* 0x0000001814bb7211 */ /* 0x080fe200078608ff */
[----:B------:R-:W-:Y:S01]  /*1c50*/  IMAD R35, R237, 0x18, RZ ;  /* 0x00000018ed237824 */ /* 0x000fe200078e02ff */
[-C--:B------:R-:W-:Y:S01]  /*1c60*/  LEA R183, P2, R21, R24.reuse, 0x1 ;  /* 0x0000001815b77211 */ /* 0x080fe200078408ff */
[----:B------:R-:W-:Y:S01]  /*1c70*/  IMAD R39, R237, 0x17, RZ ;  /* 0x00000017ed277824 */ /* 0x000fe200078e02ff */
[----:B------:R-:W-:Y:S01]  /*1c80*/  LEA R181, P1, R3, R24, 0x1 ;  /* 0x0000001803b57211 */ /* 0x000fe200078208ff */
[----:B------:R-:W-:Y:S01]  /*1c90*/  IMAD R43, R237, 0x16, RZ ;  /* 0x00000016ed2b7824 */ /* 0x000fe200078e02ff */
[-C--:B------:R-:W-:Y:S01]  /*1ca0*/  LEA.HI.X.SX32 R188, R19, R25.reuse, 0x1, P5 ;  /* 0x0000001913bc7211 */ /* 0x080fe200028f0eff */
[C---:B------:R-:W-:Y:S01]  /*1cb0*/  IMAD R19, R237.reuse, 0x1c, RZ ;  /* 0x0000001ced137824 */ /* 0x040fe200078e02ff */
[-C--:B------:R-:W-:Y:S01]  /*1cc0*/  LEA.HI.X.SX32 R195, R18, R25.reuse, 0x1, P4 ;  /* 0x0000001912c37211 */ /* 0x080fe200020f0eff */
[C---:B------:R-:W-:Y:S01]  /*1cd0*/  IMAD R47, R237.reuse, 0x15, RZ ;  /* 0x00000015ed2f7824 */ /* 0x040fe200078e02ff */
[-C--:B------:R-:W-:Y:S01]  /*1ce0*/  LEA.HI.X.SX32 R186, R20, R25.reuse, 0x1, P3 ;  /* 0x0000001914ba7211 */ /* 0x080fe200018f0eff */
[----:B------:R-:W-:Y:S01]  /*1cf0*/  IMAD R151, R237, 0x14, RZ ;  /* 0x00000014ed977824 */ /* 0x000fe200078e02ff */
[----:B------:R-:W-:Y:S01]  /*1d00*/  LEA.HI.X.SX32 R182, R21, R25, 0x1, P2 ;  /* 0x0000001915b67211 */ /* 0x000fe200010f0eff */
[----:B0-----:R-:W-:Y:S01]  /*1d10*/  IMAD R184, R184, R7, RZ ;  /* 0x00000007b8b87224 */ /* 0x001fe200078e02ff */
[----:B------:R-:W-:Y:S01]  /*1d20*/  LEA.HI.X.SX32 R180, R3, R25, 0x1, P1 ;  /* 0x0000001903b47211 */ /* 0x000fe200008f0eff */
[----:B------:R-:W-:-:S04]  /*1d30*/  IMAD.WIDE R6, R6, 0x2, RZ ;  /* 0x0000000206067825 */ /* 0x000fc800078e02ff */
[----:B------:R-:W-:Y:S02]  /*1d40*/  IMAD R155, R237, 0x13, RZ ;  /* 0x00000013ed9b7824 */ /* 0x000fe400078e02ff */
[----:B------:R-:W-:-:S04]  /*1d50*/  IMAD.WIDE R12, R9, 0x2, R6 ;  /* 0x00000002090c7825 */ /* 0x000fc800078e0206 */
[--C-:B------:R-:W-:Y:S01]  /*1d60*/  IMAD.WIDE R48, R49, 0x2, R6.reuse ;  /* 0x0000000231307825 */ /* 0x100fe200078e0206 */
[----:B------:R-:W-:Y:S03]  /*1d70*/  STL.64 [R1+0xb8], R12 ;  /* 0x0000b80c01007387 */ /* 0x000fe60000100a00 */
[----:B------:R-:W-:Y:S01]  /*1d80*/  IMAD.WIDE R50, R51, 0x2, R6 ;  /* 0x0000000233327825 */ /* 0x000fe200078e0206 */
[----:B------:R-:W-:Y:S03]  /*1d90*/  STL.64 [R1+0xb0], R76 ;  /* 0x0000b04c01007387 */ /* 0x000fe60000100a00 */
[C---:B------:R-:W-:Y:S01]  /*1da0*/  IMAD R159, R237.reuse, 0x12, RZ ;  /* 0x00000012ed9f7824 */ /* 0x040fe200078e02ff */
[----:B------:R0:W-:Y:S01]  /*1db0*/  STL.64 [R1+0xa8], R48 ;  /* 0x0000a83001007387 */ /* 0x0001e20000100a00 */
[----:B------:R-:W-:-:S02]  /*1dc0*/  IMAD R167, R237, 0x11, RZ ;  /* 0x00000011eda77824 */ /* 0x000fc400078e02ff */
[C---:B------:R-:W-:Y:S01]  /*1dd0*/  IMAD.SHL.U32 R171, R237.reuse, 0x10, RZ ;  /* 0x00000010edab7824 */ /* 0x040fe200078e00ff */
[----:B------:R-:W-:Y:S01]  /*1de0*/  STL.64 [R1+0xa0], R74 ;  /* 0x0000a04a01007387 */ /* 0x000fe20000100a00 */
[C---:B------:R-:W-:Y:S02]  /*1df0*/  IMAD R179, R237.reuse, 0xf, RZ ;  /* 0x0000000fedb37824 */ /* 0x040fe400078e02ff */
[----:B------:R-:W-:Y:S01]  /*1e00*/  IMAD.SHL.U32 R245, R237, 0x2, RZ ;  /* 0x00000002edf57824 */ /* 0x000fe200078e00ff */
[----:B------:R1:W-:Y:S01]  /*1e10*/  STL.64 [R1+0x98], R50 ;  /* 0x0000983201007387 */ /* 0x0003e20000100a00 */
[----:B------:R-:W-:-:S04]  /*1e20*/  IMAD.WIDE R8, R11, 0x2, R4 ;  /* 0x000000020b087825 */ /* 0x000fc800078e0204 */
[----:B0-----:R-:W-:-:S04]  /*1e30*/  IMAD.WIDE R48, R57, 0x2, R4 ;  /* 0x0000000239307825 */ /* 0x001fc800078e0204 */
[----:B------:R-:W-:Y:S01]  /*1e40*/  IMAD.WIDE R56, R57, 0x2, R6 ;  /* 0x0000000239387825 */ /* 0x000fe200078e0206 */
[----:B------:R0:W-:Y:S03]  /*1e50*/  STL.64 [R1+0x90], R48 ;  /* 0x0000903001007387 */ /* 0x0001e60000100a00 */
[--C-:B-1----:R-:W-:Y:S01]  /*1e60*/  IMAD.WIDE R50, R59, 0x2, R4.reuse ;  /* 0x000000023b327825 */ /* 0x102fe200078e0204 */
[----:B------:R1:W-:Y:S03]  /*1e70*/  STL.64 [R1+0x88], R56 ;  /* 0x0000883801007387 */ /* 0x0003e60000100a00 */
[--C-:B------:R-:W-:Y:S01]  /*1e80*/  IMAD.WIDE R12, R15, 0x2, R4.reuse ;  /* 0x000000020f0c7825 */ /* 0x100fe200078e0204 */
[----:B------:R2:W-:Y:S03]  /*1e90*/  STL.64 [R1+0x80], R50 ;  /* 0x0000803201007387 */ /* 0x0005e60000100a00 */
[----:B------:R-:W-:-:S04]  /*1ea0*/  IMAD.WIDE R16, R19, 0x2, R4 ;  /* 0x0000000213107825 */ /* 0x000fc800078e0204 */
[----:B0-----:R-:W-:-:S04]  /*1eb0*/  IMAD.WIDE R48, R59, 0x2, R6 ;  /* 0x000000023b307825 */ /* 0x001fc800078e0206 */
[C---:B-1----:R-:W-:Y:S01]  /*1ec0*/  IMAD.WIDE R56, R61.reuse, 0x2, R4 ;  /* 0x000000023d387825 */ /* 0x042fe200078e0204 */
[----:B------:R0:W-:Y:S03]  /*1ed0*/  STL.64 [R1+0x78], R48 ;  /* 0x0000783001007387 */ /* 0x0001e60000100a00 */
[----:B--2---:R-:W-:Y:S01]  /*1ee0*/  IMAD.WIDE R50, R61, 0x2, R6 ;  /* 0x000000023d327825 */ /* 0x004fe200078e0206 */
[----:B------:R1:W-:Y:S03]  /*1ef0*/  STL.64 [R1+0x70], R56 ;  /* 0x0000703801007387 */ /* 0x0003e60000100a00 */
[--C-:B------:R-:W-:Y:S01]  /*1f00*/  IMAD.WIDE R20, R23, 0x2, R4.reuse ;  /* 0x0000000217147825 */ /* 0x100fe200078e0204 */
[----:B------:R2:W-:Y:S03]  /*1f10*/  STL.64 [R1+0x68], R50 ;  /* 0x0000683201007387 */ /* 0x0005e60000100a00 */
[----:B------:R-:W-:-:S04]  /*1f20*/  IMAD.WIDE R24, R27, 0x2, R4 ;  /* 0x000000021b187825 */ /* 0x000fc800078e0204 */
[----:B0-----:R-:W-:-:S04]  /*1f30*/  IMAD.WIDE R48, R63, 0x2, R4 ;  /* 0x000000023f307825 */ /* 0x001fc800078e0204 */
[----:B-1----:R-:W-:Y:S01]  /*1f40*/  IMAD.WIDE R56, R63, 0x2, R6 ;  /* 0x000000023f387825 */ /* 0x002fe200078e0206 */
[----:B------:R0:W-:Y:S03]  /*1f50*/  STL.64 [R1+0x60], R48 ;  /* 0x0000603001007387 */ /* 0x0001e60000100a00 */
[--C-:B--2---:R-:W-:Y:S01]  /*1f60*/  IMAD.WIDE R50, R65, 0x2, R4.reuse ;  /* 0x0000000241327825 */ /* 0x104fe200078e0204 */
        /* <DEDUP_REMOVED lines=29> */
[--C-:B------:R-:W-:Y:S01]  /*2140*/  IMAD.WIDE R164, R167, 0x2, R4.reuse ;  /* 0x00000002a7a47825 */ /* 0x100fe200078e0204 */
[----:B------:R1:W-:Y:S03]  /*2150*/  STL.64 [R1], R48 ;  /* 0x0000003001007387 */ /* 0x0003e60000100a00 */
[----:B------:R-:W-:-:S04]  /*2160*/  IMAD.WIDE R168, R171, 0x2, R4 ;  /* 0x00000002aba87825 */ /* 0x000fc800078e0204 */
[----:B------:R-:W-:-:S04]  /*2170*/  IMAD.WIDE R176, R179, 0x2, R4 ;  /* 0x00000002b3b07825 */ /* 0x000fc800078e0204 */
[----:B------:R-:W-:-:S04]  /*2180*/  IMAD.WIDE R246, R245, 0x2, R4 ;  /* 0x00000002f5f67825 */ /* 0x000fc800078e0204 */
[----:B------:R-:W-:-:S04]  /*2190*/  IMAD.WIDE R240, R237, 0x2, R4 ;  /* 0x00000002edf07825 */ /* 0x000fc800078e0204 */
[----:B------:R-:W-:Y:S02]  /*21a0*/  IMAD.U32 R0, RZ, RZ, UR5 ;  /* 0x00000005ff007e24 */ /* 0x000fe4000f8e00ff */
[----:B------:R-:W-:Y:S02]  /*21b0*/  IMAD.U32 R2, RZ, RZ, UR6 ;  /* 0x00000006ff027e24 */ /* 0x000fe4000f8e00ff */
[----:B------:R-:W-:Y:S02]  /*21c0*/  IMAD.U32 R3, RZ, RZ, UR7 ;  /* 0x00000007ff037e24 */ /* 0x000fe4000f8e00ff */
[----:B------:R-:W-:-:S04]  /*21d0*/  IMAD.WIDE R10, R11, 0x2, R6 ;  /* 0x000000020b0a7825 */ /* 0x000fc800078e0206 */
        /* <DEDUP_REMOVED lines=17> */
[----:B-1----:R-:W-:-:S07]  /*22f0*/  IMAD.WIDE R236, R237, 0x2, R6 ;  /* 0x00000002edec7825 */ /* 0x002fce00078e0206 */
.L_x_1:
[----:B------:R-:W2:Y:S01]  /*2300*/  LDL.64 R82, [R1] ;  /* 0x0000000001527983 */ /* 0x000ea20000100a00 */
[----:B------:R-:W-:Y:S02]  /*2310*/  ISETP.GT.AND P2, PT, R0, RZ, PT ;  /* 0x000000ff0000720c */ /* 0x000fe40003f44270 */
[-C--:B------:R-:W-:Y:S01]  /*2320*/  IADD3 R50, P1, R6, R2.reuse, RZ ;  /* 0x0000000206327210 */ /* 0x080fe20007f3e0ff */
[----:B------:R-:W3:Y:S01]  /*2330*/  LDL.64 R160, [R1+0x8] ;  /* 0x0000080001a07983 */ /* 0x000ee20000100a00 */
[----:B------:R-:W-:Y:S02]  /*2340*/  IADD3 R48, P0, R4, R2, RZ ;  /* 0x0000000204307210 */ /* 0x000fe40007f1e0ff */
[----:B------:R-:W-:Y:S01]  /*2350*/  PRMT R190, RZ, 0x7610, R190 ;  /* 0x00007610ffbe7816 */ /* 0x000fe200000000be */
[--C-:B------:R-:W-:Y:S01]  /*2360*/  IMAD.X R51, R7, 0x1, R3.reuse, P1 ;  /* 0x0000000107337824 */ /* 0x100fe200008e0603 */
[----:B------:R-:W-:Y:S01]  /*2370*/  PRMT R192, RZ, 0x7610, R192 ;  /* 0x00007610ffc07816 */ /* 0x000fe200000000c0 */
[----:B------:R-:W-:Y:S01]  /*2380*/  IMAD.X R49, R5, 0x1, R3, P0 ;  /* 0x0000000105317824 */ /* 0x000fe200000e0603 */
[----:B------:R-:W-:Y:S01]  /*2390*/  ISETP.GT.AND P3, PT, R0, 0x1, PT ;  /* 0x000000010000780c */ /* 0x000fe20003f64270 */
[----:B------:R-:W4:Y:S04]  /*23a0*/  LDL.64 R80, [R1+0x10] ;  /* 0x0000100001507983 */ /* 0x000f280000100a00 */
[----:B------:R0:W5:Y:S04]  /*23b0*/  @P2 LDG.E.U16 R190, desc[UR8][R50.64] ;  /* 0x0000000832be2981 */ /* 0x000168000c1e1500 */
[----:B------:R1:W5:Y:S01]  /*23c0*/  @P2 LDG.E.U16 R192, desc[UR8][R48.64] ;  /* 0x0000000830c02981 */ /* 0x000362000c1e1500 */
[----:B------:R-:W-:-:S03]  /*23d0*/  PRMT R205, RZ, 0x7610, R205 ;  /* 0x00007610ffcd7816 */ /* 0x000fc600000000cd */
[----:B------:R-:W5:Y:S01]  /*23e0*/  LDL.64 R86, [R1+0x18] ;  /* 0x0000180001567983 */ /* 0x000f620000100a00 */
[----:B0-----:R-:W-:-:S03]  /*23f0*/  IADD3 R50, P1, R236, R2, RZ ;  /* 0x00000002ec327210 */ /* 0x001fc60007f3e0ff */
[----:B------:R-:W5:Y:S01]  /*2400*/  LDL.64 R78, [R1+0x20] ;  /* 0x00002000014e7983 */ /* 0x000f620000100a00 */
[-C--:B-1----:R-:W-:Y:S01]  /*2410*/  IADD3 R48, P0, R240, R2.reuse, RZ ;  /* 0x00000002f0307210 */ /* 0x082fe20007f1e0ff */
[--C-:B------:R-:W-:Y:S01]  /*2420*/  IMAD.X R51, R237, 0x1, R3.reuse, P1 ;  /* 0x00000001ed337824 */ /* 0x100fe200008e0603 */
[----:B------:R-:W-:Y:S01]  /*2430*/  ISETP.GT.AND P2, PT, R0, 0x2, PT ;  /* 0x000000020000780c */ /* 0x000fe20003f44270 */
[----:B------:R-:W5:Y:S01]  /*2440*/  LDL.64 R84, [R1+0x28] ;  /* 0x0000280001547983 */ /* 0x000f620000100a00 */
[----:B------:R-:W-:Y:S01]  /*2450*/  PRMT R206, RZ, 0x7610, R206 ;  /* 0x00007610ffce7816 */ /* 0x000fe200000000ce */
[--C-:B------:R-:W-:Y:S01]  /*2460*/  IMAD.X R49, R241, 0x1, R3.reuse, P0 ;  /* 0x00000001f1317824 */ /* 0x100fe200000e0603 */
[----:B------:R-:W-:Y:S01]  /*2470*/  IADD3 R58, P1, R244, R2, RZ ;  /* 0x00000002f43a7210 */ /* 0x000fe20007f3e0ff */
[----:B------:R0:W5:Y:S04]  /*2480*/  @P3 LDG.E.U16 R205, desc[UR8][R50.64] ;  /* 0x0000000832cd3981 */ /* 0x000168000c1e1500 */
[----:B------:R1:W5:Y:S01]  /*2490*/  @P3 LDG.E.U16 R206, desc[UR8][R48.64] ;  /* 0x0000000830ce3981 */ /* 0x000362000c1e1500 */
[----:B------:R-:W-:-:S03]  /*24a0*/  IMAD.X R59, R245, 0x1, R3, P1 ;  /* 0x00000001f53b7824 */ /* 0x000fc600008e0603 */
[----:B------:R-:W5:Y:S01]  /*24b0*/  LDL.64 R66, [R1+0x30] ;  /* 0x0000300001427983 */ /* 0x000f620000100a00 */
[----:B0-----:R-:W-:-:S03]  /*24c0*/  PRMT R50, RZ, 0x7610, R50 ;  /* 0x00007610ff327816 */ /* 0x001fc60000000032 */
[----:B------:R0:W-:Y:S01]  /*24d0*/  STL.64 [R1+0xf0], R52 ;  /* 0x0000f03401007387 */ /* 0x0001e20000100a00 */
[----:B-1----:R-:W-:-:S03]  /*24e0*/  IADD3 R48, P0, R246, R2, RZ ;  /* 0x00000002f6307210 */ /* 0x002fc60007f1e0ff */
[----:B------:R2:W5:Y:S02]  /*24f0*/  @P2 LDG.E.U16 R50, desc[UR8][R58.64] ;  /* 0x000000083a322981 */ /* 0x000564000c1e1500 */
[----:B------:R-:W-:Y:S02]  /*2500*/  IMAD.X R49, R247, 0x1, R3, P0 ;  /* 0x00000001f7317824 */ /* 0x000fe400000e0603 */
[----:B------:R1:W-:Y:S04]  /*2510*/  STL.64 [R1+0xe8], R54 ;  /* 0x0000e83601007387 */ /* 0x0003e80000100a00 */
[----:B0-----:R-:W5:Y:S04]  /*2520*/  LDL.64 R52, [R1+0x48] ;  /* 0x0000480001347983 */ /* 0x001f680000100a00 */
[----:B-1----:R-:W5:Y:S01]  /*2530*/  LDL.64 R54, [R1+0x40] ;  /* 0x0000400001367983 */ /* 0x002f620000100a00 */
[----:B--2---:R-:W-:-:S05]  /*2540*/  IADD3 R58, P0, R82, R2, RZ ;  /* 0x00000002523a7210 */ /* 0x004fca0007f1e0ff */
[----:B------:R-:W-:Y:S02]  /*2550*/  IMAD.X R59, R83, 0x1, R3, P0 ;  /* 0x00000001533b7824 */ /* 0x000fe400000e0603 */
[----:B------:R-:W2:Y:S01]  /*2560*/  LDL.64 R82, [R1+0x38] ;  /* 0x0000380001527983 */ /* 0x000ea20000100a00 */
[----:B------:R-:W-:Y:S02]  /*2570*/  ISETP.GT.AND P3, PT, R0, 0x3, PT ;  /* 0x000000030000780c */ /* 0x000fe40003f64270 */
[----:B------:R-:W-:Y:S02]  /*2580*/  PRMT R57, RZ, 0x7610, R57 ;  /* 0x00007610ff397816 */ /* 0x000fe40000000039 */
[----:B------:R-:W-:-:S04]  /*2590*/  IADD3 R60, P1, R250, R2, RZ ;  /* 0x00000002fa3c7210 */ /* 0x000fc80007f3e0ff */
[----:B------:R0:W2:Y:S01]  /*25a0*/  @P2 LDG.E.U16 R57, desc[UR8][R48.64] ;  /* 0x0000000830392981 */ /* 0x0000a2000c1e1500 */
[----:B------:R-:W-:Y:S01]  /*25b0*/  IMAD.X R61, R251, 0x1, R3, P1 ;  /* 0x00000001fb3d7824 */ /* 0x000fe200008e0603 */
[----:B------:R-:W-:Y:S02]  /*25c0*/  ISETP.GT.AND P2, PT, R0, 0x4, PT ;  /* 0x000000040000780c */ /* 0x000fe40003f44270 */
[----:B0-----:R-:W-:Y:S02]  /*25d0*/  PRMT R49, RZ, 0x7610, R49 ;  /* 0x00007610ff317816 */ /* 0x001fe40000000031 */
[----:B------:R-:W-:-:S04]  /*25e0*/  PRMT R65, RZ, 0x7610, R65 ;  /* 0x00007610ff417816 */ /* 0x000fc80000000041 */
[----:B------:R3:W2:Y:S01]  /*25f0*/  @P3 LDG.E.U16 R49, desc[UR8][R60.64] ;  /* 0x000000083c313981 */ /* 0x0006a2000c1e1500 */
[----:B------:R-:W-:-:S03]  /*2600*/  PRMT R76, RZ, 0x7610, R76 ;  /* 0x00007610ff4c7816 */ /* 0x000fc6000000004c */
[----:B------:R4:W2:Y:S01]  /*2610*/  @P3 LDG.E.U16 R65, desc[UR8][R58.64] ;  /* 0x000000083a413981 */ /* 0x0008a2000c1e1500 */
[----:B---3--:R-:W-:Y:S02]  /*2620*/  IADD3 R60, P1, R160, R2, RZ ;  /* 0x00000002a03c7210 */ /* 0x008fe40007f3e0ff */
[----:B------:R-:W-:-:S03]  /*2630*/  ISETP.GT.AND P3, PT, R0, 0x5, PT ;  /* 0x000000050000780c */ /* 0x000fc60003f64270 */
[----:B------:R-:W-:Y:S01]  /*2640*/  IMAD.X R61, R161, 0x1, R3, P1 ;  /* 0x00000001a13d7824 */ /* 0x000fe200008e0603 */
[----:B----4-:R-:W-:Y:S01]  /*2650*/  IADD3 R58, P0, R80, R2, RZ ;  /* 0x00000002503a7210 */ /* 0x010fe20007f1e0ff */
[----:B------:R-:W3:Y:S01]  /*2660*/  LDL.64 R160, [R1+0x78] ;  /* 0x0000780001a07983 */ /* 0x000ee20000100a00 */
[----:B------:R-:W-:-:S03]  /*2670*/  PRMT R51, RZ, 0x7610, R51 ;  /* 0x00007610ff337816 */ /* 0x000fc60000000033 */
[----:B------:R5:W4:Y:S01]  /*2680*/  @P2 LDG.E.U16 R76, desc[UR8][R60.64] ;  /* 0x000000083c4c2981 */ /* 0x000b22000c1e1500 */
[----:B------:R-:W-:Y:S01]  /*2690*/  IMAD.X R59, R81, 0x1, R3, P0 ;  /* 0x00000001513b7824 */ /* 0x000fe200000e0603 */
[----:B------:R-:W-:Y:S02]  /*26a0*/  PRMT R75, RZ, 0x7610, R75 ;  /* 0x00007610ff4b7816 */ /* 0x000fe4000000004b */
[----:B------:R-:W-:Y:S01]  /*26b0*/  PRMT R74, RZ, 0x7610, R74 ;  /* 0x00007610ff4a7816 */ /* 0x000fe2000000004a */
[----:B------:R-:W3:Y:S04]  /*26c0*/  LDL.64 R80, [R1+0x50] ;  /* 0x0000500001507983 */ /* 0x000ee80000100a00 */
[----:B------:R0:W4:Y:S01]  /*26d0*/  @P2 LDG.E.U16 R51, desc[UR8][R58.64] ;  /* 0x000000083a332981 */ /* 0x000122000c1e1500 */
[----:B-----5:R-:W-:-:S02]  /*26e0*/  IADD3 R60, P1, R86, R2, RZ ;  /* 0x00000002563c7210 */ /* 0x020fc40007f3e0ff */
[----:B------:R-:W-:-:S03]  /*26f0*/  ISETP.GT.AND P2, PT, R0, 0x6, PT ;  /* 0x000000060000780c */ /* 0x000fc60003f44270 */
[----:B------:R-:W-:Y:S01]  /*2700*/  IMAD.X R61, R87, 0x1, R3, P1 ;  /* 0x00000001573d7824 */ /* 0x000fe200008e0603 */
[----:B------:R-:W-:Y:S01]  /*2710*/  PRMT R69, RZ, 0x7610, R69 ;  /* 0x00007610ff457816 */ /* 0x000fe20000000045 */
[----:B------:R-:W5:Y:S01]  /*2720*/  LDL.64 R86, [R1+0x80] ;  /* 0x0000800001567983 */ /* 0x000f620000100a00 */
[----:B0-----:R-:W-:-:S03]  /*2730*/  IADD3 R58, P0, R78, R2, RZ ;  /* 0x000000024e3a7210 */ /* 0x001fc60007f1e0ff */
[----:B------:R0:W4:Y:S02]  /*2740*/  @P3 LDG.E.U16 R75, desc[UR8][R60.64] ;  /* 0x000000083c4b3981 */ /* 0x000124000c1e1500 */
[----:B------:R-:W-:Y:S01]  /*2750*/  IMAD.X R59, R79, 0x1, R3, P0 ;  /* 0x000000014f3b7824 */ /* 0x000fe200000e0603 */
[----:B------:R-:W-:Y:S01]  /*2760*/  PRMT R63, RZ, 0x7610, R63 ;  /* 0x00007610ff3f7816 */ /* 0x000fe2000000003f */
[----:B------:R-:W5:Y:S04]  /*2770*/  LDL.64 R78, [R1+0x58] ;  /* 0x00005800014e7983 */ /* 0x000f680000100a00 */
[----:B------:R1:W4:Y:S01]  /*2780*/  @P3 LDG.E.U16 R74, desc[UR8][R58.64] ;  /* 0x000000083a4a3981 */ /* 0x000322000c1e1500 */
[----:B0-----:R-:W-:-:S04]  /*2790*/  IADD3 R60, P1, R84, R2, RZ ;  /* 0x00000002543c7210 */ /* 0x001fc80007f3e0ff */
[----:B------:R-:W-:Y:S02]  /*27a0*/  IADD3.X R61, R85, R3, RZ, P1, !PT ;  /* 0x00000003553d7210 */ /* 0x000fe40000ffe4ff */
[----:B------:R-:W-:Y:S01]  /*27b0*/  ISETP.GT.AND P3, PT, R0, 0x7, PT ;  /* 0x000000070000780c */ /* 0x000fe20003f64270 */
[----:B------:R-:W4:Y:S04]  /*27c0*/  LDL.64 R84, [R1+0x88] ;  /* 0x0000880001547983 */ /* 0x000f280000100a00 */
[----:B------:R-:W4:Y:S01]  /*27d0*/  @P2 LDG.E.U16 R69, desc[UR8][R60.64] ;  /* 0x000000083c452981 */ /* 0x000f22000c1e1500 */
[----:B-1----:R-:W-:-:S05]  /*27e0*/  IADD3 R58, P0, R66, R2, RZ ;  /* 0x00000002423a7210 */ /* 0x002fca0007f1e0ff */
[----:B------:R-:W-:Y:S02]  /*27f0*/  IMAD.X R59, R67, 0x1, R3, P0 ;  /* 0x00000001433b7824 */ /* 0x000fe400000e0603 */
[----:B------:R-:W4:Y:S01]  /*2800*/  LDL.64 R66, [R1+0x60] ;  /* 0x0000600001427983 */ /* 0x000f220000100a00 */
[----:B------:R-:W-:-:S06]  /*2810*/  PRMT R68, RZ, 0x7610, R68 ;  /* 0x00007610ff447816 */ /* 0x000fcc0000000044 */
[----:B------:R0:W4:Y:S02]  /*2820*/  @P2 LDG.E.U16 R68, desc[UR8][R58.64] ;  /* 0x000000083a442981 */ /* 0x000124000c1e1500 */
[----:B0-----:R-:W-:-:S05]  /*2830*/  IADD3 R58, P0, R54, R2, RZ ;  /* 0x00000002363a7210 */ /* 0x001fca0007f1e0ff */
[----:B------:R-:W-:Y:S02]  /*2840*/  IMAD.X R59, R55, 0x1, R3, P0 ;  /* 0x00000001373b7824 */ /* 0x000fe400000e0603 */
[----:B------:R-:W4:Y:S01]  /*2850*/  LDL.64 R54, [R1+0x68] ;  /* 0x0000680001367983 */ /* 0x000f220000100a00 */
[----:B--2---:R-:W-:-:S05]  /*2860*/  IADD3 R60, P1, R82, R2, RZ ;  /* 0x00000002523c7210 */ /* 0x004fca0007f3e0ff */
[----:B------:R-:W-:Y:S01]  /*2870*/  IMAD.X R61, R83, 0x1, R3, P1 ;  /* 0x00000001533d7824 */ /* 0x000fe200008e0603 */
[----:B------:R-:W-:Y:S01]  /*2880*/  PRMT R62, RZ, 0x7610, R62 ;  /* 0x00007610ff3e7816 */ /* 0x000fe2000000003e */
[----:B------:R-:W2:Y:S04]  /*2890*/  LDL.64 R82, [R1+0x90] ;  /* 0x0000900001527983 */ /* 0x000ea80000100a00 */
[----:B------:R0:W2:Y:S01]  /*28a0*/  @P3 LDG.E.U16 R63, desc[UR8][R60.64] ;  /* 0x000000083c3f3981 */ /* 0x0000a2000c1e1500 */
[----:B------:R-:W-:-:S03]  /*28b0*/  ISETP.GT.AND P2, PT, R0, 0x8, PT ;  /* 0x000000080000780c */ /* 0x000fc60003f44270 */
[----:B------:R3:W2:Y:S01]  /*28c0*/  @P3 LDG.E.U16 R62, desc[UR8][R58.64] ;  /* 0x000000083a3e3981 */ /* 0x0006a2000c1e1500 */
[----:B0-----:R-:W-:-:S05]  /*28d0*/  IADD3 R60, P1, R52, R2, RZ ;  /* 0x00000002343c7210 */ /* 0x001fca0007f3e0ff */
[----:B------:R-:W-:Y:S02]  /*28e0*/  IMAD.X R61, R53, 0x1, R3, P1 ;  /* 0x00000001353d7824 */ /* 0x000fe400008e0603 */
[----:B------:R-:W2:Y:S01]  /*28f0*/  LDL.64 R52, [R1+0x70] ;  /* 0x0000700001347983 */ /* 0x000ea20000100a00 */
[----:B------:R-:W-:Y:S02]  /*2900*/  PRMT R194, RZ, 0x7610, R194 ;  /* 0x00007610ffc27816 */ /* 0x000fe400000000c2 */
[----:B------:R-:W-:-:S04]  /*2910*/  PRMT R196, RZ, 0x7610, R196 ;  /* 0x00007610ffc47816 */ /* 0x000fc800000000c4 */
[----:B------:R5:W2:Y:S01]  /*2920*/  @P2 LDG.E.U16 R194, desc[UR8][R60.64] ;  /* 0x000000083cc22981 */ /* 0x000aa2000c1e1500 */
[----:B------:R-:W-:Y:S02]  /*2930*/  ISETP.GT.AND P3, PT, R0, 0x9, PT ;  /* 0x000000090000780c */ /* 0x000fe40003f64270 */
[----:B---3--:R-:W-:-:S05]  /*2940*/  IADD3 R58, P0, R80, R2, RZ ;  /* 0x00000002503a7210 */ /* 0x008fca0007f1e0ff */
[----:B------:R-:W-:Y:S01]  /*2950*/  IMAD.X R59, R81, 0x1, R3, P0 ;  /* 0x00000001513b7824 */ /* 0x000fe200000e0603 */
[----:B------:R-:W-:Y:S01]  /*2960*/  PRMT R208, RZ, 0x7610, R208 ;  /* 0x00007610ffd07816 */ /* 0x000fe200000000d0 */
[----:B------:R-:W3:Y:S04]  /*2970*/  LDL.64 R80, [R1+0x98] ;  /* 0x0000980001507983 */ /* 0x000ee80000100a00 */
[----:B------:R4:W3:Y:S01]  /*2980*/  @P2 LDG.E.U16 R196, desc[UR8][R58.64] ;  /* 0x000000083ac42981 */ /* 0x0008e2000c1e1500 */
[----:B-----5:R-:W-:-:S05]  /*2990*/  IADD3 R60, P1, R78, R2, RZ ;  /* 0x000000024e3c7210 */ /* 0x020fca0007f3e0ff */
[----:B------:R-:W-:Y:S02]  /*29a0*/  IMAD.X R61, R79, 0x1, R3, P1 ;  /* 0x000000014f3d7824 */ /* 0x000fe400008e0603 */
[----:B------:R-:W5:Y:S04]  /*29b0*/  LDL.64 R78, [R1+0xa0] ;  /* 0x0000a000014e7983 */ /* 0x000f680000100a00 */
[----:B------:R0:W3:Y:S01]  /*29c0*/  @P3 LDG.E.U16 R208, desc[UR8][R60.64] ;  /* 0x000000083cd03981 */ /* 0x0000e2000c1e1500 */
[----:B----4-:R-:W-:-:S05]  /*29d0*/  IADD3 R58, P0, R66, R2, RZ ;  /* 0x00000002423a7210 */ /* 0x010fca0007f1e0ff */
[----:B------:R-:W-:Y:S01]  /*29e0*/  IMAD.X R59, R67, 0x1, R3, P0 ;  /* 0x00000001433b7824 */ /* 0x000fe200000e0603 */
[----:B0-----:R-:W-:-:S05]  /*29f0*/  IADD3 R60, P1, R54, R2, RZ ;  /* 0x00000002363c7210 */ /* 0x001fca0007f3e0ff */
[----:B------:R-:W-:Y:S02]  /*2a00*/  IMAD.X R61, R55, 0x1, R3, P1 ;  /* 0x00000001373d7824 */ /* 0x000fe400008e0603 */
[----:B------:R-:W4:Y:S01]  /*2a10*/  LDL.64 R54, [R1+0xa8] ;  /* 0x0000a80001367983 */ /* 0x000f220000100a00 */
[----:B--2---:R-:W-:-:S05]  /*2a20*/  IADD3 R66, P0, R52, R2, RZ ;  /* 0x0000000234427210 */ /* 0x004fca0007f1e0ff */
[----:B------:R-:W-:Y:S02]  /*2a30*/  IMAD.X R67, R53, 0x1, R3, P0 ;  /* 0x0000000135437824 */ /* 0x000fe400000e0603 */
[----:B------:R-:W2:Y:S01]  /*2a40*/  LDL.64 R52, [R1+0xb0] ;  /* 0x0000b00001347983 */ /* 0x000ea20000100a00 */
[----:B------:R-:W-:Y:S02]  /*2a50*/  ISETP.GT.AND P2, PT, R0, 0xa, PT ;  /* 0x0000000a0000780c */ /* 0x000fe40003f44270 */
[----:B------:R-:W-:-:S06]  /*2a60*/  PRMT R210, RZ, 0x7610, R210 ;  /* 0x00007610ffd27816 */ /* 0x000fcc00000000d2 */
[----:B------:R0:W2:Y:S01]  /*2a70*/  @P3 LDG.E.U16 R210, desc[UR8][R58.64] ;  /* 0x000000083ad23981 */ /* 0x0000a2000c1e1500 */
[----:B------:R-:W-:Y:S02]  /*2a80*/  ISETP.GT.AND P3, PT, R0, 0xb, PT ;  /* 0x0000000b0000780c */ /* 0x000fe40003f64270 */
[----:B------:R-:W-:Y:S02]  /*2a90*/  PRMT R48, RZ, 0x7610, R48 ;  /* 0x00007610ff307816 */ /* 0x000fe40000000030 */
[----:B------:R-:W-:-:S04]  /*2aa0*/  PRMT R70, RZ, 0x7610, R70 ;  /* 0x00007610ff467816 */ /* 0x000fc80000000046 */
[----:B------:R1:W2:Y:S01]  /*2ab0*/  @P2 LDG.E.U16 R48, desc[UR8][R60.64] ;  /* 0x000000083c302981 */ /* 0x0002a2000c1e1500 */
[----:B0-----:R-:W-:-:S06]  /*2ac0*/  PRMT R58, RZ, 0x7610, R58 ;  /* 0x00007610ff3a7816 */ /* 0x001fcc000000003a */
[----:B------:R0:W2:Y:S01]  /*2ad0*/  @P2 LDG.E.U16 R58, desc[UR8][R66.64] ;  /* 0x00000008423a2981 */ /* 0x0000a2000c1e1500 */
[-C--:B-1----:R-:W-:Y:S02]  /*2ae0*/  IADD3 R60, P1, R160, R2.reuse, RZ ;  /* 0x00000002a03c7210 */ /* 0x082fe40007f3e0ff */
[----:B0-----:R-:W-:Y:S02]  /*2af0*/  IADD3 R66, P0, R86, R2, RZ ;  /* 0x0000000256427210 */ /* 0x001fe40007f1e0ff */
[----:B------:R-:W-:-:S03]  /*2b00*/  ISETP.GT.AND P4, PT, R0, 0xc, PT ;  /* 0x0000000c0000780c */ /* 0x000fc60003f84270 */
[--C-:B------:R-:W-:Y:S01]  /*2b10*/  IMAD.X R67, R87, 0x1, R3.reuse, P0 ;  /* 0x0000000157437824 */ /* 0x100fe200000e0603 */
[----:B------:R-:W-:Y:S01]  /*2b20*/  PRMT R64, RZ, 0x7610, R64 ;  /* 0x00007610ff407816 */ /* 0x000fe20000000040 */
[----:B------:R-:W-:-:S03]  /*2b30*/  IMAD.X R61, R161, 0x1, R3, P1 ;  /* 0x00000001a13d7824 */ /* 0x000fc600008e0603 */
[----:B------:R0:W2:Y:S01]  /*2b40*/  @P3 LDG.E.U16 R70, desc[UR8][R66.64] ;  /* 0x0000000842463981 */ /* 0x0000a2000c1e1500 */
[----:B------:R-:W-:-:S03]  /*2b50*/  PRMT R77, RZ, 0x7610, R77 ;  /* 0x00007610ff4d7816 */ /* 0x000fc6000000004d */
[----:B------:R1:W2:Y:S01]  /*2b60*/  @P3 LDG.E.U16 R64, desc[UR8][R60.64] ;  /* 0x000000083c403981 */ /* 0x0002a2000c1e1500 */
[-C--:B0-----:R-:W-:Y:S02]  /*2b70*/  IADD3 R66, P1, R82, R2.reuse, RZ ;  /* 0x0000000252427210 */ /* 0x081fe40007f3e0ff */
[----:B-1----:R-:W-:-:S03]  /*2b80*/  IADD3 R60, P0, R84, R2, RZ ;  /* 0x00000002543c7210 */ /* 0x002fc60007f1e0ff */
[----:B------:R-:W-:Y:S01]  /*2b90*/  IMAD.X R67, R83, 0x1, R3, P1 ;  /* 0x0000000153437824 */ /* 0x000fe200008e0603 */
[----:B------:R-:W-:Y:S01]  /*2ba0*/  PRMT R59, RZ, 0x7610, R59 ;  /* 0x00007610ff3b7816 */ /* 0x000fe2000000003b */
[----:B------:R-:W-:-:S03]  /*2bb0*/  IMAD.X R61, R85, 0x1, R3, P0 ;  /* 0x00000001553d7824 */ /* 0x000fc600000e0603 */
[----:B------:R5:W2:Y:S01]  /*2bc0*/  @P4 LDG.E.U16 R77, desc[UR8][R66.64] ;  /* 0x00000008424d4981 */ /* 0x000aa2000c1e1500 */
[----:B------:R-:W-:-:S03]  /*2bd0*/  ISETP.GT.AND P0, PT, R0, 0xd, PT ;  /* 0x0000000d0000780c */ /* 0x000fc60003f04270 */
[----:B------:R3:W2:Y:S01]  /*2be0*/  @P4 LDG.E.U16 R59, desc[UR8][R60.64] ;  /* 0x000000083c3b4981 */ /* 0x0006a2000c1e1500 */
[-C--:B-----5:R-:W-:Y:S02]  /*2bf0*/  IADD3 R66, P1, R78, R2.reuse, RZ ;  /* 0x000000024e427210 */ /* 0x0a0fe40007f3e0ff */
[----:B---3--:R-:W-:-:S03]  /*2c00*/  IADD3 R60, P2, R80, R2, RZ ;  /* 0x00000002503c7210 */ /* 0x008fc60007f5e0ff */
[----:B------:R-:W-:Y:S01]  /*2c10*/  IMAD.X R67, R79, 0x1, R3, P1 ;  /* 0x000000014f437824 */ /* 0x000fe200008e0603 */
[----:B------:R-:W-:Y:S01]  /*2c20*/  PRMT R73, RZ, 0x7610, R73 ;  /* 0x00007610ff497816 */ /* 0x000fe20000000049 */
[----:B------:R-:W-:-:S05]  /*2c30*/  IMAD.X R61, R81, 0x1, R3, P2 ;  /* 0x00000001513d7824 */ /* 0x000fca00010e0603 */
[----:B------:R4:W3:Y:S02]  /*2c40*/  @P0 LDG.E.U16 R73, desc[UR8][R60.64] ;  /* 0x000000083c490981 */ /* 0x0008e4000c1e1500 */
[----:B----4-:R-:W-:-:S05]  /*2c50*/  IADD3 R60, P2, R54, R2, RZ ;  /* 0x00000002363c7210 */ /* 0x010fca0007f5e0ff */
[----:B------:R-:W-:Y:S02]  /*2c60*/  IMAD.X R61, R55, 0x1, R3, P2 ;  /* 0x00000001373d7824 */ /* 0x000fe400010e0603 */
[----:B------:R-:W4:Y:S01]  /*2c70*/  LDL.64 R54, [R1+0xc0] ;  /* 0x0000c00001367983 */ /* 0x000f220000100a00 */
[C---:B------:R-:W-:Y:S02]  /*2c80*/  ISETP.GT.AND P3, PT, R0.reuse, 0xe, PT ;  /* 0x0000000e0000780c */ /* 0x040fe40003f64270 */
[----:B------:R-:W-:Y:S02]  /*2c90*/  PRMT R71, RZ, 0x7610, R71 ;  /* 0x00007610ff477816 */ /* 0x000fe40000000047 */
[----:B------:R-:W-:-:S04]  /*2ca0*/  ISETP.GT.AND P2, PT, R0, 0xf, PT ;  /* 0x0000000f0000780c */ /* 0x000fc80003f44270 */
[----:B------:R0:W5:Y:S01]  /*2cb0*/  @P0 LDG.E.U16 R71, desc[UR8][R66.64] ;  /* 0x0000000842470981 */ /* 0x000162000c1e1500 */
[C---:B------:R-:W-:Y:S01]  /*2cc0*/  IADD3 RZ, P0, R176.reuse, R2, RZ ;  /* 0x00000002b0ff7210 */ /* 0x040fe20007f1e0ff */
[----:B------:R-:W-:Y:S01]  /*2cd0*/  IMAD.IADD R80, R176, 0x1, R2 ;  /* 0x00000001b0507824 */ /* 0x000fe200078e0202 */
[----:B0-----:R-:W-:Y:S02]  /*2ce0*/  PRMT R67, RZ, 0x7610, R67 ;  /* 0x00007610ff437816 */ /* 0x001fe40000000043 */
[----:B------:R-:W-:Y:S01]  /*2cf0*/  PRMT R66, RZ, 0x7610, R66 ;  /* 0x00007610ff427816 */ /* 0x000fe20000000042 */
[----:B------:R-:W-:-:S03]  /*2d00*/  IMAD.X R81, R177, 0x1, R3, P0 ;  /* 0x00000001b1517824 */ /* 0x000fc600000e0603 */
[----:B------:R0:W5:Y:S01]  /*2d10*/  @P3 LDG.E.U16 R67, desc[UR8][R60.64] ;  /* 0x000000083c433981 */ /* 0x000162000c1e1500 */
[----:B------:R-:W-:Y:S02]  /*2d20*/  IADD3 RZ, P0, R168, R2, RZ ;  /* 0x00000002a8ff7210 */ /* 0x000fe40007f1e0ff */
[----:B------:R-:W-:Y:S02]  /*2d30*/  PRMT R198, RZ, 0x7610, R198 ;  /* 0x00007610ffc67816 */ /* 0x000fe400000000c6 */
[----:B0-----:R-:W-:Y:S02]  /*2d40*/  PRMT R61, RZ, 0x7610, R61 ;  /* 0x00007610ff3d7816 */ /* 0x001fe4000000003d */
[----:B------:R-:W-:Y:S02]  /*2d50*/  PRMT R60, RZ, 0x7610, R60 ;  /* 0x00007610ff3c7816 */ /* 0x000fe4000000003c */
[----:B------:R-:W-:-:S04]  /*2d60*/  PRMT R200, RZ, 0x7610, R200 ;  /* 0x00007610ffc87816 */ /* 0x000fc800000000c8 */
[----:B------:R0:W5:Y:S01]  /*2d70*/  @P2 LDG.E.U16 R60, desc[UR8][R80.64] ;  /* 0x00000008503c2981 */ /* 0x000162000c1e1500 */
[----:B------:R-:W-:Y:S01]  /*2d80*/  PRMT R212, RZ, 0x7610, R212 ;  /* 0x00007610ffd47816 */ /* 0x000fe200000000d4 */
[----:B------:R-:W-:Y:S01]  /*2d90*/  IMAD.IADD R82, R164, 0x1, R2 ;  /* 0x00000001a4527824 */ /* 0x000fe200078e0202 */
[-C--:B0-----:R-:W-:Y:S02]  /*2da0*/  IADD3 R80, R168, R2.reuse, RZ ;  /* 0x00000002a8507210 */ /* 0x081fe40007ffe0ff */
[----:B--2---:R-:W-:-:S05]  /*2db0*/  IADD3 R78, P1, R52, R2, RZ ;  /* 0x00000002344e7210 */ /* 0x004fca0007f3e0ff */
[----:B------:R-:W-:Y:S02]  /*2dc0*/  IMAD.X R79, R53, 0x1, R3, P1 ;  /* 0x00000001354f7824 */ /* 0x000fe400008e0603 */
[----:B------:R-:W2:Y:S01]  /*2dd0*/  LDL.64 R52, [R1+0xb8] ;  /* 0x0000b80001347983 */ /* 0x000ea20000100a00 */
[----:B------:R-:W-:-:S03]  /*2de0*/  IADD3 RZ, P1, R178, R2, RZ ;  /* 0x00000002b2ff7210 */ /* 0x000fc60007f3e0ff */
[----:B------:R0:W5:Y:S01]  /*2df0*/  @P3 LDG.E.U16 R66, desc[UR8][R78.64] ;  /* 0x000000084e423981 */ /* 0x000162000c1e1500 */
[----:B------:R-:W-:Y:S01]  /*2e00*/  ISETP.GT.AND P3, PT, R0, 0x10, PT ;  /* 0x000000100000780c */ /* 0x000fe20003f64270 */
[--C-:B------:R-:W-:Y:S02]  /*2e10*/  IMAD.X R81, R169, 0x1, R3.reuse, P0 ;  /* 0x00000001a9517824 */ /* 0x100fe400000e0603 */
[----:B0-----:R-:W-:Y:S02]  /*2e20*/  IMAD.IADD R78, R178, 0x1, R2 ;  /* 0x00000001b24e7824 */ /* 0x001fe400078e0202 */
[----:B------:R-:W-:Y:S01]  /*2e30*/  IMAD.X R79, R179, 0x1, R3, P1 ;  /* 0x00000001b34f7824 */ /* 0x000fe200008e0603 */
[----:B------:R-:W-:-:S07]  /*2e40*/  IADD3 RZ, P1, R170, R2, RZ ;  /* 0x00000002aaff7210 */ /* 0x000fce0007f3e0ff */
[----:B------:R-:W3:Y:S04]  /*2e50*/  @P3 LDG.E.U16 R200, desc[UR8][R80.64] ;  /* 0x0000000850c83981 */ /* 0x000ee8000c1e1500 */
[----:B------:R0:W5:Y:S01]  /*2e60*/  @P2 LDG.E.U16 R61, desc[UR8][R78.64] ;  /* 0x000000084e3d2981 */ /* 0x000162000c1e1500 */
[----:B------:R-:W-:Y:S02]  /*2e70*/  ISETP.GT.AND P2, PT, R0, 0x11, PT ;  /* 0x000000110000780c */ /* 0x000fe40003f44270 */
[-C--:B------:R-:W-:Y:S01]  /*2e80*/  IADD3 RZ, P0, R164, R2.reuse, RZ ;  /* 0x00000002a4ff7210 */ /* 0x080fe20007f1e0ff */
[--C-:B0-----:R-:W-:Y:S02]  /*2e90*/  IMAD.IADD R78, R170, 0x1, R2.reuse ;  /* 0x00000001aa4e7824 */ /* 0x101fe400078e0202 */
[----:B------:R-:W-:Y:S01]  /*2ea0*/  IMAD.X R79, R171, 0x1, R3, P1 ;  /* 0x00000001ab4f7824 */ /* 0x000fe200008e0603 */
[C---:B------:R-:W-:Y:S01]  /*2eb0*/  IADD3 RZ, P1, R166.reuse, R2, RZ ;  /* 0x00000002a6ff7210 */ /* 0x040fe20007f3e0ff */
[----:B------:R-:W-:-:S03]  /*2ec0*/  IMAD.IADD R80, R166, 0x1, R2 ;  /* 0x00000001a6507824 */ /* 0x000fc600078e0202 */
[----:B------:R0:W3:Y:S01]  /*2ed0*/  @P3 LDG.E.U16 R198, desc[UR8][R78.64] ;  /* 0x000000084ec63981 */ /* 0x0000e2000c1e1500 */
[----:B------:R-:W-:Y:S01]  /*2ee0*/  ISETP.GT.AND P3, PT, R0, 0x12, PT ;  /* 0x000000120000780c */ /* 0x000fe20003f64270 */
[--C-:B------:R-:W-:Y:S02]  /*2ef0*/  IMAD.X R81, R167, 0x1, R3.reuse, P1 ;  /* 0x00000001a7517824 */ /* 0x100fe400008e0603 */
[----:B------:R-:W-:Y:S01]  /*2f00*/  IMAD.X R83, R165, 0x1, R3, P0 ;  /* 0x00000001a5537824 */ /* 0x000fe200000e0603 */
[-C--:B------:R-:W-:Y:S02]  /*2f10*/  IADD3 RZ, P1, R158, R2.reuse, RZ ;  /* 0x000000029eff7210 */ /* 0x080fe40007f3e0ff */
[C---:B------:R-:W-:Y:S01]  /*2f20*/  IADD3 RZ, P0, R156.reuse, R2, RZ ;  /* 0x000000029cff7210 */ /* 0x040fe20007f1e0ff */
[----:B------:R1:W5:Y:S01]  /*2f30*/  @P2 LDG.E.U16 R212, desc[UR8][R80.64] ;  /* 0x0000000850d42981 */ /* 0x000362000c1e1500 */
[----:B0-----:R-:W-:Y:S01]  /*2f40*/  PRMT R78, RZ, 0x7610, R78 ;  /* 0x00007610ff4e7816 */ /* 0x001fe2000000004e */
[----:B------:R-:W-:Y:S01]  /*2f50*/  IMAD.IADD R84, R156, 0x1, R2 ;  /* 0x000000019c547824 */ /* 0x000fe200078e0202 */
[----:B------:R-:W-:Y:S01]  /*2f60*/  PRMT R79, RZ, 0x7610, R79 ;  /* 0x00007610ff4f7816 */ /* 0x000fe2000000004f */
[----:B------:R-:W-:-:S03]  /*2f70*/  IMAD.X R85, R157, 0x1, R3, P0 ;  /* 0x000000019d557824 */ /* 0x000fc600000e0603 */
[----:B------:R0:W5:Y:S01]  /*2f80*/  @P2 LDG.E.U16 R78, desc[UR8][R82.64] ;  /* 0x00000008524e2981 */ /* 0x000162000c1e1500 */
[----:B------:R-:W-:Y:S02]  /*2f90*/  ISETP.GT.AND P2, PT, R0, 0x13, PT ;  /* 0x000000130000780c */ /* 0x000fe40003f44270 */
[----:B-1----:R-:W-:Y:S02]  /*2fa0*/  PRMT R80, RZ, 0x7610, R80 ;  /* 0x00007610ff507816 */ /* 0x002fe40000000050 */
[----:B------:R-:W-:Y:S02]  /*2fb0*/  IADD3 RZ, P0, R152, R2, RZ ;  /* 0x0000000298ff7210 */ /* 0x000fe40007f1e0ff */
[----:B------:R-:W-:Y:S02]  /*2fc0*/  PRMT R81, RZ, 0x7610, R81 ;  /* 0x00007610ff517816 */ /* 0x000fe40000000051 */
[----:B------:R1:W5:Y:S01]  /*2fd0*/  @P3 LDG.E.U16 R80, desc[UR8][R84.64] ;  /* 0x0000000854503981 */ /* 0x000362000c1e1500 */
[----:B0-----:R-:W-:-:S02]  /*2fe0*/  IMAD.IADD R82, R158, 0x1, R2 ;  /* 0x000000019e527824 */ /* 0x001fc400078e0202 */
[----:B------:R-:W-:Y:S01]  /*2ff0*/  IMAD.X R83, R159, 0x1, R3, P1 ;  /* 0x000000019f537824 */ /* 0x000fe200008e0603 */
[----:B------:R-:W-:Y:S01]  /*3000*/  IADD3 RZ, P1, R154, R2, RZ ;  /* 0x000000029aff7210 */ /* 0x000fe20007f3e0ff */
[----:B------:R-:W-:-:S03]  /*3010*/  IMAD.IADD R86, R152, 0x1, R2 ;  /* 0x0000000198567824 */ /* 0x000fc600078e0202 */
[----:B------:R0:W5:Y:S01]  /*3020*/  @P3 LDG.E.U16 R79, desc[UR8][R82.64] ;  /* 0x00000008524f3981 */ /* 0x000162000c1e1500 */
[----:B------:R-:W-:Y:S01]  /*3030*/  ISETP.GT.AND P3, PT, R0, 0x14, PT ;  /* 0x000000140000780c */ /* 0x000fe20003f64270 */
[----:B-1----:R-:W-:Y:S02]  /*3040*/  IMAD.IADD R84, R154, 0x1, R2 ;  /* 0x000000019a547824 */ /* 0x002fe400078e0202 */
[--C-:B------:R-:W-:Y:S01]  /*3050*/  IMAD.X R85, R155, 0x1, R3.reuse, P1 ;  /* 0x000000019b557824 */ /* 0x100fe200008e0603 */
[-C--:B------:R-:W-:Y:S01]  /*3060*/  IADD3 RZ, P1, R150, R2.reuse, RZ ;  /* 0x0000000296ff7210 */ /* 0x080fe20007f3e0ff */
[----:B------:R-:W-:Y:S01]  /*3070*/  IMAD.X R87, R153, 0x1, R3, P0 ;  /* 0x0000000199577824 */ /* 0x000fe200000e0603 */
[----:B------:R-:W-:Y:S02]  /*3080*/  IADD3 RZ, P0, R148, R2, RZ ;  /* 0x0000000294ff7210 */ /* 0x000fe40007f1e0ff */
[----:B------:R1:W5:Y:S01]  /*3090*/  @P2 LDG.E.U16 R81, desc[UR8][R84.64] ;  /* 0x0000000854512981 */ /* 0x000362000c1e1500 */
[----:B0-----:R-:W-:-:S02]  /*30a0*/  PRMT R82, RZ, 0x7610, R82 ;  /* 0x00007610ff527816 */ /* 0x001fc40000000052 */
[----:B------:R-:W-:Y:S01]  /*30b0*/  ISETP.GT.AND P4, PT, R0, 0x15, PT ;  /* 0x000000150000780c */ /* 0x000fe20003f84270 */
[----:B------:R-:W-:Y:S01]  /*30c0*/  IMAD.IADD R160, R148, 0x1, R2 ;  /* 0x0000000194a07824 */ /* 0x000fe200078e0202 */
[----:B------:R-:W-:Y:S01]  /*30d0*/  PRMT R83, RZ, 0x7610, R83 ;  /* 0x00007610ff537816 */ /* 0x000fe20000000053 */
[----:B------:R-:W-:Y:S01]  /*30e0*/  IMAD.X R161, R149, 0x1, R3, P0 ;  /* 0x0000000195a17824 */ /* 0x000fe200000e0603 */
[----:B------:R0:W5:Y:S01]  /*30f0*/  @P2 LDG.E.U16 R82, desc[UR8][R86.64] ;  /* 0x0000000856522981 */ /* 0x000162000c1e1500 */
[-C--:B------:R-:W-:Y:S02]  /*3100*/  IADD3 RZ, P2, R46, R2.reuse, RZ ;  /* 0x000000022eff7210 */ /* 0x080fe40007f5e0ff */
[----:B-1----:R-:W-:Y:S02]  /*3110*/  PRMT R84, RZ, 0x7610, R84 ;  /* 0x00007610ff547816 */ /* 0x002fe40000000054 */
[----:B------:R-:W-:Y:S02]  /*3120*/  IADD3 RZ, P0, R44, R2, RZ ;  /* 0x000000022cff7210 */ /* 0x000fe40007f1e0ff */
[----:B------:R-:W-:-:S02]  /*3130*/  PRMT R85, RZ, 0x7610, R85 ;  /* 0x00007610ff557816 */ /* 0x000fc40000000055 */
[----:B------:R1:W5:Y:S01]  /*3140*/  @P3 LDG.E.U16 R84, desc[UR8][R160.64] ;  /* 0x00000008a0543981 */ /* 0x000362000c1e1500 */
[--C-:B0-----:R-:W-:Y:S02]  /*3150*/  IMAD.IADD R86, R150, 0x1, R2.reuse ;  /* 0x0000000196567824 */ /* 0x101fe400078e0202 */
[----:B------:R-:W-:Y:S01]  /*3160*/  IMAD.X R87, R151, 0x1, R3, P1 ;  /* 0x0000000197577824 */ /* 0x000fe200008e0603 */
[----:B------:R-:W-:Y:S01]  /*3170*/  ISETP.GT.AND P1, PT, R0, 0x16, PT ;  /* 0x000000160000780c */ /* 0x000fe20003f24270 */
[----:B------:R-:W-:-:S03]  /*3180*/  IMAD.IADD R162, R44, 0x1, R2 ;  /* 0x000000012ca27824 */ /* 0x000fc600078e0202 */
[----:B------:R0:W5:Y:S01]  /*3190*/  @P3 LDG.E.U16 R83, desc[UR8][R86.64] ;  /* 0x0000000856533981 */ /* 0x000162000c1e1500 */
[--C-:B------:R-:W-:Y:S02]  /*31a0*/  IMAD.X R163, R45, 0x1, R3.reuse, P0 ;  /* 0x000000012da37824 */ /* 0x100fe400000e0603 */
[----:B-1----:R-:W-:Y:S02]  /*31b0*/  IMAD.IADD R160, R46, 0x1, R2 ;  /* 0x000000012ea07824 */ /* 0x002fe400078e0202 */
[----:B------:R-:W-:Y:S01]  /*31c0*/  IMAD.X R161, R47, 0x1, R3, P2 ;  /* 0x000000012fa17824 */ /* 0x000fe200010e0603 */
[-C--:B------:R-:W-:Y:S02]  /*31d0*/  IADD3 RZ, P2, R42, R2.reuse, RZ ;  /* 0x000000022aff7210 */ /* 0x080fe40007f5e0ff */
[CC--:B------:R-:W-:Y:S02]  /*31e0*/  IADD3 RZ, P0, R40.reuse, R2.reuse, RZ ;  /* 0x0000000228ff7210 */ /* 0x0c0fe40007f1e0ff */
[----:B0-----:R-:W-:Y:S01]  /*31f0*/  PRMT R86, RZ, 0x7610, R86 ;  /* 0x00007610ff567816 */ /* 0x001fe20000000056 */
[----:B------:R0:W5:Y:S01]  /*3200*/  @P4 LDG.E.U16 R85, desc[UR8][R160.64] ;  /* 0x00000008a0554981 */ /* 0x000162000c1e1500 */
[----:B------:R-:W-:Y:S01]  /*3210*/  PRMT R87, RZ, 0x7610, R87 ;  /* 0x00007610ff577816 */ /* 0x000fe20000000057 */
[----:B------:R-:W-:Y:S01]  /*3220*/  IMAD.X R173, R41, 0x1, R3, P0 ;  /* 0x0000000129ad7824 */ /* 0x000fe200000e0603 */
[----:B------:R-:W-:-:S02]  /*3230*/  IADD3 R172, R40, R2, RZ ;  /* 0x0000000228ac7210 */ /* 0x000fc40007ffe0ff */
[----:B------:R1:W5:Y:S01]  /*3240*/  @P4 LDG.E.U16 R86, desc[UR8][R162.64] ;  /* 0x00000008a2564981 */ /* 0x000362000c1e1500 */
[----:B------:R-:W-:Y:S02]  /*3250*/  ISETP.GT.AND P0, PT, R0, 0x18, PT ;  /* 0x000000180000780c */ /* 0x000fe40003f04270 */
[----:B0-----:R-:W-:Y:S01]  /*3260*/  PRMT R160, RZ, 0x7610, R160 ;  /* 0x00007610ffa07816 */ /* 0x001fe200000000a0 */
[----:B-1----:R-:W-:-:S05]  /*3270*/  IMAD.IADD R162, R42, 0x1, R2 ;  /* 0x000000012aa27824 */ /* 0x002fca00078e0202 */
[----:B------:R0:W5:Y:S01]  /*3280*/  @P1 LDG.E.U16 R160, desc[UR8][R172.64] ;  /* 0x00000008aca01981 */ /* 0x000162000c1e1500 */
[----:B------:R-:W-:Y:S01]  /*3290*/  IMAD.X R163, R43, 0x1, R3, P2 ;  /* 0x000000012ba37824 */ /* 0x000fe200010e0603 */
[----:B------:R-:W-:Y:S02]  /*32a0*/  ISETP.GT.AND P2, PT, R0, 0x17, PT ;  /* 0x000000170000780c */ /* 0x000fe40003f44270 */
[-C--:B------:R-:W-:Y:S02]  /*32b0*/  IADD3 RZ, P3, R38, R2.reuse, RZ ;  /* 0x0000000226ff7210 */ /* 0x080fe40007f7e0ff */
[----:B------:R1:W5:Y:S01]  /*32c0*/  @P1 LDG.E.U16 R87, desc[UR8][R162.64] ;  /* 0x00000008a2571981 */ /* 0x000362000c1e1500 */
[CC--:B------:R-:W-:Y:S02]  /*32d0*/  IADD3 RZ, P1, R34.reuse, R2.reuse, RZ ;  /* 0x0000000222ff7210 */ /* 0x0c0fe40007f3e0ff */
[----:B------:R-:W-:Y:S01]  /*32e0*/  PRMT R161, RZ, 0x7610, R161 ;  /* 0x00007610ffa17816 */ /* 0x000fe200000000a1 */
[----:B0-----:R-:W-:Y:S01]  /*32f0*/  IMAD.IADD R172, R34, 0x1, R2 ;  /* 0x0000000122ac7824 */ /* 0x001fe200078e0202 */
[----:B------:R-:W-:Y:S01]  /*3300*/  PRMT R202, RZ, 0x7610, R202 ;  /* 0x00007610ffca7816 */ /* 0x000fe200000000ca */
[----:B------:R-:W-:Y:S01]  /*3310*/  IMAD.X R173, R35, 0x1, R3, P1 ;  /* 0x0000000123ad7824 */ /* 0x000fe200008e0603 */
[----:B------:R-:W-:Y:S01]  /*3320*/  IADD3 RZ, P4, R36, R2, RZ ;  /* 0x0000000224ff7210 */ /* 0x000fe20007f9e0ff */
[----:B-1----:R-:W-:-:S03]  /*3330*/  IMAD.IADD R162, R38, 0x1, R2 ;  /* 0x0000000126a27824 */ /* 0x002fc600078e0202 */
[----:B------:R0:W5:Y:S01]  /*3340*/  @P0 LDG.E.U16 R202, desc[UR8][R172.64] ;  /* 0x00000008acca0981 */ /* 0x000162000c1e1500 */
[----:B------:R-:W-:Y:S01]  /*3350*/  IMAD.X R163, R39, 0x1, R3, P3 ;  /* 0x0000000127a37824 */ /* 0x000fe200018e0603 */
[----:B------:R-:W-:-:S04]  /*3360*/  IADD3 RZ, P3, R32, R2, RZ ;  /* 0x0000000220ff7210 */ /* 0x000fc80007f7e0ff */
[----:B------:R1:W5:Y:S01]  /*3370*/  @P2 LDG.E.U16 R161, desc[UR8][R162.64] ;  /* 0x00000008a2a12981 */ /* 0x000362000c1e1500 */
[----:B------:R-:W-:Y:S01]  /*3380*/  ISETP.GT.AND P1, PT, R0, 0x19, PT ;  /* 0x000000190000780c */ /* 0x000fe20003f24270 */
[----:B0-----:R-:W-:Y:S02]  /*3390*/  IMAD.IADD R172, R36, 0x1, R2 ;  /* 0x0000000124ac7824 */ /* 0x001fe400078e0202 */
[--C-:B------:R-:W-:Y:S01]  /*33a0*/  IMAD.X R173, R37, 0x1, R3.reuse, P4 ;  /* 0x0000000125ad7824 */ /* 0x100fe200020e0603 */
[----:B-1----:R-:W-:Y:S01]  /*33b0*/  PRMT R162, RZ, 0x7610, R162 ;  /* 0x00007610ffa27816 */ /* 0x002fe200000000a2 */
[----:B------:R-:W-:Y:S01]  /*33c0*/  IMAD.IADD R174, R32, 0x1, R2 ;  /* 0x0000000120ae7824 */ /* 0x000fe200078e0202 */
[----:B------:R-:W-:Y:S01]  /*33d0*/  PRMT R204, RZ, 0x7610, R204 ;  /* 0x00007610ffcc7816 */ /* 0x000fe200000000cc */
[----:B------:R-:W-:-:S03]  /*33e0*/  IMAD.X R175, R33, 0x1, R3, P3 ;  /* 0x0000000121af7824 */ /* 0x000fc600018e0603 */
[----:B------:R0:W5:Y:S01]  /*33f0*/  @P2 LDG.E.U16 R162, desc[UR8][R172.64] ;  /* 0x00000008aca22981 */ /* 0x000162000c1e1500 */
[-C--:B------:R-:W-:Y:S02]  /*3400*/  IADD3 RZ, P2, R30, R2.reuse, RZ ;  /* 0x000000021eff7210 */ /* 0x080fe40007f5e0ff */
[----:B------:R-:W-:Y:S01]  /*3410*/  PRMT R163, RZ, 0x7610, R163 ;  /* 0x00007610ffa37816 */ /* 0x000fe200000000a3 */
[----:B------:R1:W5:Y:S01]  /*3420*/  @P0 LDG.E.U16 R204, desc[UR8][R174.64] ;  /* 0x00000008aecc0981 */ /* 0x000362000c1e1500 */
[----:B------:R-:W-:Y:S01]  /*3430*/  IADD3 RZ, P0, R28, R2, RZ ;  /* 0x000000021cff7210 */ /* 0x000fe20007f1e0ff */
[----:B0-----:R-:W-:Y:S02]  /*3440*/  IMAD.IADD R172, R30, 0x1, R2 ;  /* 0x000000011eac7824 */ /* 0x001fe400078e0202 */
[----:B------:R-:W-:Y:S01]  /*3450*/  IMAD.X R173, R31, 0x1, R3, P2 ;  /* 0x000000011fad7824 */ /* 0x000fe200010e0603 */
[----:B------:R-:W-:Y:S02]  /*3460*/  ISETP.GT.AND P2, PT, R0, 0x1a, PT ;  /* 0x0000001a0000780c */ /* 0x000fe40003f44270 */
[----:B-1----:R-:W-:-:S02]  /*3470*/  PRMT R174, RZ, 0x7610, R174 ;  /* 0x00007610ffae7816 */ /* 0x002fc400000000ae */
[----:B------:R0:W5:Y:S01]  /*3480*/  @P1 LDG.E.U16 R163, desc[UR8][R172.64] ;  /* 0x00000008aca31981 */ /* 0x000162000c1e1500 */
[----:B------:R-:W-:Y:S01]  /*3490*/  PRMT R175, RZ, 0x7610, R175 ;  /* 0x00007610ffaf7816 */ /* 0x000fe200000000af */
[----:B0-----:R-:W-:Y:S02]  /*34a0*/  IMAD.IADD R172, R28, 0x1, R2 ;  /* 0x000000011cac7824 */ /* 0x001fe400078e0202 */
[----:B------:R-:W-:Y:S01]  /*34b0*/  IMAD.X R173, R29, 0x1, R3, P0 ;  /* 0x000000011dad7824 */ /* 0x000fe200000e0603 */
[----:B------:R-:W-:-:S04]  /*34c0*/  IADD3 RZ, P0, R26, R2, RZ ;  /* 0x000000021aff7210 */ /* 0x000fc80007f1e0ff */
[----:B------:R0:W5:Y:S01]  /*34d0*/  @P1 LDG.E.U16 R174, desc[UR8][R172.64] ;  /* 0x00000008acae1981 */ /* 0x000162000c1e1500 */
[----:B------:R-:W-:Y:S02]  /*34e0*/  ISETP.GT.AND P1, PT, R0, 0x1b, PT ;  /* 0x0000001b0000780c */ /* 0x000fe40003f24270 */
[----:B------:R-:W-:Y:S01]  /*34f0*/  PRMT R185, RZ, 0x7610, R185 ;  /* 0x00007610ffb97816 */ /* 0x000fe200000000b9 */
[----:B0-----:R-:W-:Y:S02]  /*3500*/  IMAD.IADD R172, R26, 0x1, R2 ;  /* 0x000000011aac7824 */ /* 0x001fe400078e0202 */
[----:B------:R-:W-:Y:S01]  /*3510*/  IMAD.X R173, R27, 0x1, R3, P0 ;  /* 0x000000011bad7824 */ /* 0x000fe200000e0603 */
[----:B------:R-:W-:-:S04]  /*3520*/  IADD3 RZ, P0, R24, R2, RZ ;  /* 0x0000000218ff7210 */ /* 0x000fc80007f1e0ff */
[----:B------:R0:W5:Y:S01]  /*3530*/  @P2 LDG.E.U16 R175, desc[UR8][R172.64] ;  /* 0x00000008acaf2981 */ /* 0x000162000c1e1500 */
        /* <DEDUP_REMOVED lines=9> */
[----:B------:R0:W5:Y:S02]  /*35d0*/  @P1 LDG.E.U16 R214, desc[UR8][R172.64] ;  /* 0x00000008acd61981 */ /* 0x000164000c1e1500 */
[----:B0-----:R-:W-:Y:S02]  /*35e0*/  IMAD.IADD R172, R20, 0x1, R2 ;  /* 0x0000000114ac7824 */ /* 0x001fe400078e0202 */
[----:B------:R-:W-:-:S05]  /*35f0*/  IMAD.X R173, R21, 0x1, R3, P0 ;  /* 0x0000000115ad7824 */ /* 0x000fca00000e0603 */
[----:B------:R0:W5:Y:S01]  /*3600*/  @P1 LDG.E.U16 R215, desc[UR8][R172.64] ;  /* 0x00000008acd71981 */ /* 0x000162000c1e1500 */
[----:B------:R-:W-:Y:S02]  /*3610*/  ISETP.GT.AND P1, PT, R0, 0x1c, PT ;  /* 0x0000001c0000780c */ /* 0x000fe40003f24270 */
[CC--:B------:R-:W-:Y:S02]  /*3620*/  IADD3 RZ, P0, R18.reuse, R2.reuse, RZ ;  /* 0x0000000212ff7210 */ /* 0x0c0fe40007f1e0ff */
[----:B------:R-:W-:Y:S01]  /*3630*/  PRMT R216, RZ, 0x7610, R216 ;  /* 0x00007610ffd87816 */ /* 0x000fe200000000d8 */
[----:B0-----:R-:W-:Y:S01]  /*3640*/  IMAD.IADD R172, R18, 0x1, R2 ;  /* 0x0000000112ac7824 */ /* 0x001fe200078e0202 */
[----:B------:R-:W-:Y:S02]  /*3650*/  IADD3.X R173, R19, R3, RZ, P0, !PT ;  /* 0x0000000313ad7210 */ /* 0x000fe400007fe4ff */
[----:B------:R-:W-:Y:S02]  /*3660*/  IADD3 RZ, P0, R16, R2, RZ ;  /* 0x0000000210ff7210 */ /* 0x000fe40007f1e0ff */
[----:B------:R-:W-:-:S03]  /*3670*/  PRMT R217, RZ, 0x7610, R217 ;  /* 0x00007610ffd97816 */ /* 0x000fc600000000d9 */
[----:B------:R0:W5:Y:S02]  /*3680*/  @P1 LDG.E.U16 R216, desc[UR8][R172.64] ;  /* 0x00000008acd81981 */ /* 0x000164000c1e1500 */
[----:B0-----:R-:W-:Y:S02]  /*3690*/  IMAD.IADD R172, R16, 0x1, R2 ;  /* 0x0000000110ac7824 */ /* 0x001fe400078e0202 */
[----:B------:R-:W-:Y:S01]  /*36a0*/  IMAD.X R173, R17, 0x1, R3, P0 ;  /* 0x0000000111ad7824 */ /* 0x000fe200000e0603 */
[----:B------:R-:W-:-:S04]  /*36b0*/  IADD3 RZ, P0, R14, R2, RZ ;  /* 0x000000020eff7210 */ /* 0x000fc80007f1e0ff */
[----:B------:R0:W5:Y:S01]  /*36c0*/  @P1 LDG.E.U16 R217, desc[UR8][R172.64] ;  /* 0x00000008acd91981 */ /* 0x000162000c1e1500 */
[----:B------:R-:W-:Y:S02]  /*36d0*/  ISETP.GT.AND P1, PT, R0, 0x1d, PT ;  /* 0x0000001d0000780c */ /* 0x000fe40003f24270 */
[----:B------:R-:W-:Y:S02]  /*36e0*/  PRMT R218, RZ, 0x7610, R218 ;  /* 0x00007610ffda7816 */ /* 0x000fe400000000da */
[----:B------:R-:W-:Y:S01]  /*36f0*/  PRMT R219, RZ, 0x7610, R219 ;  /* 0x00007610ffdb7816 */ /* 0x000fe200000000db */
[----:B0-----:R-:W-:Y:S02]  /*3700*/  IMAD.IADD R172, R14, 0x1, R2 ;  /* 0x000000010eac7824 */ /* 0x001fe400078e0202 */
[----:B------:R-:W-:Y:S01]  /*3710*/  IMAD.X R173, R15, 0x1, R3, P0 ;  /* 0x000000010fad7824 */ /* 0x000fe200000e0603 */
[----:B------:R-:W-:-:S05]  /*3720*/  IADD3 RZ, P0, R12, R2, RZ ;  /* 0x000000020cff7210 */ /* 0x000fca0007f1e0ff */
        /* <DEDUP_REMOVED lines=11> */
[----:B------:R0:W5:Y:S01]  /*37e0*/  @P1 LDG.E.U16 R220, desc[UR8][R172.64] ;  /* 0x00000008acdc1981 */ /* 0x000162000c1e1500 */
[----:B------:R-:W1:Y:S01]  /*37f0*/  S2R R227, SR_TID.X ;  /* 0x0000000000e37919 */ /* 0x000e620000002100 */
[----:B0-----:R-:W-:Y:S02]  /*3800*/  IMAD.IADD R172, R8, 0x1, R2 ;  /* 0x0000000108ac7824 */ /* 0x001fe400078e0202 */
[----:B------:R-:W-:Y:S01]  /*3810*/  IMAD.X R173, R9, 0x1, R3, P0 ;  /* 0x0000000109ad7824 */ /* 0x000fe200000e0603 */
[----:B------:R-:W-:-:S04]  /*3820*/  ISETP.GT.AND P0, PT, R0, 0x1f, PT ;  /* 0x0000001f0000780c */ /* 0x000fc80003f04270 */
[----:B------:R2:W5:Y:S01]  /*3830*/  @P1 LDG.E.U16 R221, desc[UR8][R172.64] ;  /* 0x00000008acdd1981 */ /* 0x000562000c1e1500 */
[----:B------:R-:W-:Y:S02]  /*3840*/  PRMT R222, RZ, 0x7610, R222 ;  /* 0x00007610ffde7816 */ /* 0x000fe400000000de */
[----:B--2---:R-:W-:-:S05]  /*3850*/  IADD3 R172, P1, R52, R2, RZ ;  /* 0x0000000234ac7210 */ /* 0x004fca0007f3e0ff */
[----:B------:R-:W-:Y:S01]  /*3860*/  IMAD.X R173, R53, 0x1, R3, P1 ;  /* 0x0000000135ad7824 */ /* 0x000fe200008e0603 */
[----:B------:R-:W-:Y:S02]  /*3870*/  PRMT R223, RZ, 0x7610, R223 ;  /* 0x00007610ffdf7816 */ /* 0x000fe400000000df */
[----:B------:R-:W-:Y:S02]  /*3880*/  LOP3.LUT R181, R181, R180, RZ, 0x3c, !PT ;  /* 0x000000b4b5b57212 */ /* 0x000fe400078e3cff */
[----:B------:R-:W-:Y:S01]  /*3890*/  LOP3.LUT R183, R183, R182, RZ, 0x3c, !PT ;  /* 0x000000b6b7b77212 */ /* 0x000fe200078e3cff */
[----:B------:R4:W2:Y:S01]  /*38a0*/  @P0 LDG.E.U16 R222, desc[UR8][R172.64] ;  /* 0x00000008acde0981 */ /* 0x0008a2000c1e1500 */
[C---:B-1----:R-:W-:Y:S02]  /*38b0*/  LOP3.LUT R56, R227.reuse, 0x1f, RZ, 0xc0, !PT ;  /* 0x0000001fe3387812 */ /* 0x042fe400078ec0ff */
[----:B------:R-:W-:Y:S01]  /*38c0*/  PRMT R224, RZ, 0x7610, R224 ;  /* 0x00007610ffe07816 */ /* 0x000fe200000000e0 */
[C---:B------:R-:W-:Y:S01]  /*38d0*/  IMAD.SHL.U32 R72, R227.reuse, 0x8, RZ ;  /* 0x00000008e3487824 */ /* 0x040fe200078e00ff */
[----:B------:R-:W-:Y:S01]  /*38e0*/  PRMT R225, RZ, 0x7610, R225 ;  /* 0x00007610ffe17816 */ /* 0x000fe200000000e1 */
[----:B------:R-:W0:Y:S01]  /*38f0*/  S2UR UR5, SR_CgaCtaId ;  /* 0x00000000000579c3 */ /* 0x000e220000008800 */
[----:B------:R-:W-:Y:S01]  /*3900*/  IMAD.SHL.U32 R228, R227, 0x2, RZ ;  /* 0x00000002e3e47824 */ /* 0x000fe200078e00ff */
[----:B------:R-:W-:-:S02]  /*3910*/  LOP3.LUT R187, R187, R186, RZ, 0x3c, !PT ;  /* 0x000000babbbb7212 */ /* 0x000fc400078e3cff */
[----:B------:R-:W-:Y:S01]  /*3920*/  PRMT R226, RZ, 0x7610, R226 ;  /* 0x00007610ffe27816 */ /* 0x000fe200000000e2 */
[----:B------:R-:W-:Y:S01]  /*3930*/  UMOV UR4, 0x400 ;  /* 0x0000040000047882 */ /* 0x000fe20000000000 */
[----:B----4-:R-:W-:Y:S01]  /*3940*/  IADD3 R172, P2, R54, R2, RZ ;  /* 0x0000000236ac7210 */ /* 0x010fe20007f5e0ff */
[----:B------:R-:W4:Y:S04]  /*3950*/  LDL.LU.64 R52, [R1+0xf0] ;  /* 0x0000f00001347983 */ /* 0x000f280000300a00 */
[----:B------:R-:W-:Y:S01]  /*3960*/  IMAD.X R173, R55, 0x1, R3, P2 ;  /* 0x0000000137ad7824 */ /* 0x000fe200010e0603 */
[----:B------:R-:W-:Y:S01]  /*3970*/  LOP3.LUT R180, R181, R180, RZ, 0x3c, !PT ;  /* 0x000000b4b5b47212 */ /* 0x000fe200078e3cff */
[----:B------:R-:W4:Y:S04]  /*3980*/  LDL.LU.64 R54, [R1+0xe8] ;  /* 0x0000e80001367983 */ /* 0x000f280000300a00 */
[----:B------:R1:W4:Y:S01]  /*3990*/  @P0 LDG.E.U16 R223, desc[UR8][R172.64] ;  /* 0x00000008acdf0981 */ /* 0x000322000c1e1500 */
[----:B------:R-:W-:-:S02]  /*39a0*/  ISETP.GE.AND P1, PT, R56, R0, PT ;  /* 0x000000003800720c */ /* 0x000fc40003f26270 */
[----:B------:R-:W-:Y:S02]  /*39b0*/  LOP3.LUT R181, R181, R180, RZ, 0x3c, !PT ;  /* 0x000000b4b5b57212 */ /* 0x000fe400078e3cff */
[----:B------:R-:W-:-:S04]  /*39c0*/  LOP3.LUT R182, R183, R182, RZ, 0x3c, !PT ;  /* 0x000000b6b7b67212 */ /* 0x000fc800078e3cff */
[----:B------:R-:W-:Y:S01]  /*39d0*/  LOP3.LUT R183, R183, R182, RZ, 0x3c, !PT ;  /* 0x000000b6b7b77212 */ /* 0x000fe200078e3cff */
[----:B-1----:R-:W-:Y:S01]  /*39e0*/  IMAD.WIDE R172, R184, 0x2, R180 ;  /* 0x00000002b8ac7825 */ /* 0x002fe200078e02b4 */
[----:B------:R-:W-:Y:S01]  /*39f0*/  BAR.SYNC.DEFER_BLOCKING 0x0 ;  /* 0x0000000000007b1d */ /* 0x000fe20000010000 */
[----:B------:R-:W-:Y:S02]  /*3a00*/  LOP3.LUT R72, R72, 0x30, RZ, 0xc0, !PT ;  /* 0x0000003048487812 */ /* 0x000fe400078ec0ff */
[----:B------:R-:W-:Y:S02]  /*3a10*/  LOP3.LUT R56, R227, 0x7, RZ, 0xc0, !PT ;  /* 0x00000007e3387812 */ /* 0x000fe400078ec0ff */
[----:B------:R-:W-:-:S03]  /*3a20*/  LOP3.LUT R186, R187, R186, RZ, 0x3c, !PT ;  /* 0x000000babbba7212 */ /* 0x000fc600078e3cff */
[----:B------:R-:W-:Y:S01]  /*3a30*/  IMAD R72, R56, 0x40, R72 ;  /* 0x0000004038487824 */ /* 0x000fe200078e0248 */
[----:B------:R-:W-:Y:S01]  /*3a40*/  LOP3.LUT R187, R187, R186, RZ, 0x3c, !PT ;  /* 0x000000babbbb7212 */ /* 0x000fe200078e3cff */
[----:B------:R1:W4:Y:S02]  /*3a50*/  @!P1 LDG.E.U16 R224, desc[UR8][R172.64] ;  /* 0x00000008ace09981 */ /* 0x000324000c1e1500 */
[----:B-1----:R-:W-:-:S05]  /*3a60*/  IMAD.WIDE R172, R184, 0x2, R182 ;  /* 0x00000002b8ac7825 */ /* 0x002fca00078e02b6 */
[----:B------:R1:W4:Y:S02]  /*3a70*/  @!P1 LDG.E.U16 R225, desc[UR8][R172.64] ;  /* 0x00000008ace19981 */ /* 0x000324000c1e1500 */
[----:B-1----:R-:W-:Y:S01]  /*3a80*/  LOP3.LUT R173, R228, 0x10, RZ, 0xc0, !PT ;  /* 0x00000010e4ad7812 */ /* 0x002fe200078ec0ff */
[----:B------:R-:W-:-:S03]  /*3a90*/  IMAD R172, R56, 0x110, RZ ;  /* 0x0000011038ac7824 */ /* 0x000fc600078e02ff */
[----:B------:R-:W-:-:S04]  /*3aa0*/  LOP3.LUT R56, R173, 0x20, R227, 0xf8, !PT ;  /* 0x00000020ad387812 */ /* 0x000fc800078ef8e3 */
[----:B------:R-:W-:Y:S01]  /*3ab0*/  LOP3.LUT R56, R172, R56, RZ, 0x3c, !PT ;  /* 0x00000038ac387212 */ /* 0x000fe200078e3cff */
[----:B------:R-:W-:Y:S01]  /*3ac0*/  IMAD.WIDE R172, R184, 0x2, R186 ;  /* 0x00000002b8ac7825 */ /* 0x000fe200078e02ba */
[----:B0-----:R-:W-:-:S04]  /*3ad0*/  ULEA UR4, UR5, UR4, 0x18 ;  /* 0x0000000405047291 */ /* 0x001fc8000f8ec03f */
[----:B------:R0:W4:Y:S02]  /*3ae0*/  @!P1 LDG.E.U16 R226, desc[UR8][R172.64] ;  /* 0x00000008ace29981 */ /* 0x000124000c1e1500 */
[C---:B0-----:R-:W-:Y:S01]  /*3af0*/  IMAD.SHL.U32 R172, R227.reuse, 0x80, RZ ;  /* 0x00000080e3ac7824 */ /* 0x041fe200078e00ff */
[----:B------:R-:W-:-:S05]  /*3b00*/  LOP3.LUT R227, R227, 0x3f, RZ, 0xc0, !PT ;  /* 0x0000003fe3e37812 */ /* 0x000fca00078ec0ff */
[----:B------:R-:W-:-:S05]  /*3b10*/  IMAD.SHL.U32 R227, R227, 0x2, RZ ;  /* 0x00000002e3e37824 */ /* 0x000fca00078e00ff */
[----:B------:R0:W-:Y:S02]  /*3b20*/  STS.U16 [R227+UR4], R190 ;  /* 0x000000bee3007988 */ /* 0x0001e40008000404 */
[----:B0-----:R-:W-:Y:S02]  /*3b30*/  IMAD.MOV.U32 R190, RZ, RZ, R193 ;  /* 0x000000ffffbe7224 */ /* 0x001fe400078e00c1 */
[----:B------:R-:W-:Y:S02]  /*3b40*/  IMAD.MOV.U32 R193, RZ, RZ, R195 ;  /* 0x000000ffffc17224 */ /* 0x000fe400078e00c3 */
[----:B------:R-:W-:Y:S02]  /*3b50*/  IMAD.MOV.U32 R195, RZ, RZ, R199 ;  /* 0x000000ffffc37224 */ /* 0x000fe400078e00c7 */
[----:B------:R-:W-:Y:S02]  /*3b60*/  IMAD.MOV.U32 R199, RZ, RZ, R209 ;  /* 0x000000ffffc77224 */ /* 0x000fe400078e00d1 */
[----:B------:R-:W2:Y:S01]  /*3b70*/  LDL.LU R209, [R1+0xc8] ;  /* 0x0000c80001d17983 */ /* 0x000ea20000300800 */
[----:B------:R-:W-:-:S04]  /*3b80*/  LOP3.LUT R189, R189, R188, RZ, 0x3c, !PT ;  /* 0x000000bcbdbd7212 */ /* 0x000fc800078e3cff */
[----:B------:R-:W-:-:S04]  /*3b90*/  LOP3.LUT R188, R189, R188, RZ, 0x3c, !PT ;  /* 0x000000bcbdbc7212 */ /* 0x000fc800078e3cff */
[----:B------:R-:W-:Y:S02]  /*3ba0*/  LOP3.LUT R189, R189, R188, RZ, 0x3c, !PT ;  /* 0x000000bcbdbd7212 */ /* 0x000fe400078e3cff */
[----:B------:R-:W-:Y:S02]  /*3bb0*/  LOP3.LUT R72, R72, 0x30, R228, 0x78, !PT ;  /* 0x0000003048487812 */ /* 0x000fe400078e78e4 */
[----:B------:R-:W-:Y:S01]  /*3bc0*/  LOP3.LUT R56, R56, 0x800, R172, 0xf8, !PT ;  /* 0x0000080038387812 */ /* 0x000fe200078ef8ac */
[----:B------:R-:W-:Y:S01]  /*3bd0*/  IMAD.WIDE R172, R184, 0x2, R188 ;  /* 0x00000002b8ac7825 */ /* 0x000fe200078e02bc */
[----:B------:R-:W-:Y:S02]  /*3be0*/  PRMT R228, RZ, 0x7610, R228 ;  /* 0x00007610ffe47816 */ /* 0x000fe400000000e4 */
[----:B------:R-:W-:Y:S01]  /*3bf0*/  PRMT R229, RZ, 0x7610, R229 ;  /* 0x00007610ffe57816 */ /* 0x000fe200000000e5 */
[----:B------:R0:W-:Y:S04]  /*3c00*/  STS.U16 [R227+UR4+0x80], R192 ;  /* 0x000080c0e3007988 */ /* 0x0001e80008000404 */
[----:B------:R1:W4:Y:S01]  /*3c10*/  @!P1 LDG.E.U16 R228, desc[UR8][R172.64] ;  /* 0x00000008ace49981 */ /* 0x000322000c1e1500 */
[----:B------:R-:W-:Y:S01]  /*3c20*/  PRMT R230, RZ, 0x7610, R230 ;  /* 0x00007610ffe67816 */ /* 0x000fe200000000e6 */
[----:B0-----:R-:W-:-:S02]  /*3c30*/  IMAD.MOV.U32 R192, RZ, RZ, R197 ;  /* 0x000000ffffc07224 */ /* 0x001fc400078e00c5 */
[C---:B-1----:R-:W-:Y:S01]  /*3c40*/  IMAD.WIDE R172, R184.reuse, 0x2, R190 ;  /* 0x00000002b8ac7825 */ /* 0x042fe200078e02be */
[----:B------:R0:W-:Y:S04]  /*3c50*/  STS.U16 [R227+UR4+0x800], R194 ;  /* 0x000800c2e3007988 */ /* 0x0001e80008000404 */
[----:B------:R1:W4:Y:S01]  /*3c60*/  @!P1 LDG.E.U16 R229, desc[UR8][R172.64] ;  /* 0x00000008ace59981 */ /* 0x000322000c1e1500 */
[----:B------:R-:W-:Y:S01]  /*3c70*/  PRMT R231, RZ, 0x7610, R231 ;  /* 0x00007610ffe77816 */ /* 0x000fe200000000e7 */
[----:B0-----:R-:W-:Y:S02]  /*3c80*/  IMAD.MOV.U32 R194, RZ, RZ, R201 ;  /* 0x000000ffffc27224 */ /* 0x001fe400078e00c9 */
[----:B-1----:R-:W-:Y:S01]  /*3c90*/  IMAD.WIDE R172, R184, 0x2, R192 ;  /* 0x00000002b8ac7825 */ /* 0x002fe200078e02c0 */
[----:B------:R0:W-:Y:S04]  /*3ca0*/  STS.U16 [R227+UR4+0x880], R196 ;  /* 0x000880c4e3007988 */ /* 0x0001e80008000404 */
[----:B------:R1:W4:Y:S01]  /*3cb0*/  @!P1 LDG.E.U16 R230, desc[UR8][R172.64] ;  /* 0x00000008ace69981 */ /* 0x000322000c1e1500 */
[----:B------:R-:W-:Y:S01]  /*3cc0*/  IMAD.MOV.U32 R197, RZ, RZ, R203 ;  /* 0x000000ffffc57224 */ /* 0x000fe200078e00cb */
[----:B------:R-:W-:-:S02]  /*3cd0*/  PRMT R232, RZ, 0x7610, R232 ;  /* 0x00007610ffe87816 */ /* 0x000fc400000000e8 */
[----:B0-----:R-:W-:Y:S01]  /*3ce0*/  MOV R196, R207 ;  /* 0x000000cf00c47202 */ /* 0x001fe20000000f00 */
[C---:B-1----:R-:W-:Y:S01]  /*3cf0*/  IMAD.WIDE R172, R184.reuse, 0x2, R194 ;  /* 0x00000002b8ac7825 */ /* 0x042fe200078e02c2 */
[----:B---3--:R0:W-:Y:S04]  /*3d00*/  STS.U16 [R227+UR4+0x1000], R198 ;  /* 0x001000c6e3007988 */ /* 0x0081e80008000404 */
[----:B------:R1:W3:Y:S01]  /*3d10*/  @!P1 LDG.E.U16 R231, desc[UR8][R172.64] ;  /* 0x00000008ace79981 */ /* 0x0002e2000c1e1500 */
[----:B------:R-:W-:Y:S01]  /*3d20*/  PRMT R233, RZ, 0x7610, R233 ;  /* 0x00007610ffe97816 */ /* 0x000fe200000000e9 */
[----:B0-----:R-:W-:Y:S02]  /*3d30*/  IMAD.MOV.U32 R198, RZ, RZ, R211 ;  /* 0x000000ffffc67224 */ /* 0x001fe400078e00d3 */
[----:B------:R0:W-:Y:S01]  /*3d40*/  STS.U16 [R227+UR4+0x1080], R200 ;  /* 0x001080c8e3007988 */ /* 0x0001e20008000404 */
[----:B-1----:R-:W-:-:S03]  /*3d50*/  IMAD.WIDE R172, R184, 0x2, R196 ;  /* 0x00000002b8ac7825 */ /* 0x002fc600078e02c4 */
[----:B-----5:R1:W-:Y:S04]  /*3d60*/  STS.U16 [R227+UR4+0x1800], R202 ;  /* 0x001800cae3007988 */ /* 0x0203e80008000404 */
[----:B------:R5:W3:Y:S01]  /*3d70*/  @!P1 LDG.E.U16 R232, desc[UR8][R172.64] ;  /* 0x00000008ace89981 */ /* 0x000ae2000c1e1500 */
[----:B------:R-:W-:Y:S02]  /*3d80*/  IMAD.MOV.U32 R201, RZ, RZ, R213 ;  /* 0x000000ffffc97224 */ /* 0x000fe400078e00d5 */
[--C-:B0-----:R-:W-:Y:S01]  /*3d90*/  IMAD.MOV.U32 R200, RZ, RZ, R234.reuse ;  /* 0x000000ffffc87224 */ /* 0x101fe200078e00ea */
[----:B------:R-:W-:Y:S01]  /*3da0*/  PRMT R234, RZ, 0x7610, R234 ;  /* 0x00007610ffea7816 */ /* 0x000fe200000000ea */
[----:B------:R-:W-:Y:S01]  /*3db0*/  IMAD.MOV.U32 R203, RZ, RZ, R235 ;  /* 0x000000ffffcb7224 */ /* 0x000fe200078e00eb */
[----:B------:R0:W-:Y:S01]  /*3dc0*/  STS.U16 [R227+UR4+0x1880], R204 ;  /* 0x001880cce3007988 */ /* 0x0001e20008000404 */
[----:B-----5:R-:W-:-:S03]  /*3dd0*/  IMAD.WIDE R172, R184, 0x2, R198 ;  /* 0x00000002b8ac7825 */ /* 0x020fc600078e02c6 */
[----:B------:R-:W5:Y:S04]  /*3de0*/  LDL.LU R211, [R1+0xd0] ;  /* 0x0000d00001d37983 */ /* 0x000f680000300800 */
[----:B------:R0:W3:Y:S01]  /*3df0*/  @!P1 LDG.E.U16 R233, desc[UR8][R172.64] ;  /* 0x00000008ace99981 */ /* 0x0000e2000c1e1500 */
[----:B-1----:R-:W-:Y:S01]  /*3e00*/  IMAD.MOV.U32 R202, RZ, RZ, R238 ;  /* 0x000000ffffca7224 */ /* 0x002fe200078e00ee */
[----:B------:R-:W-:Y:S02]  /*3e10*/  LOP3.LUT R238, R227, 0x10, RZ, 0x3c, !PT ;  /* 0x00000010e3ee7812 */ /* 0x000fe400078e3cff */
[----:B------:R-:W-:Y:S01]  /*3e20*/  PRMT R235, RZ, 0x7610, R235 ;  /* 0x00007610ffeb7816 */ /* 0x000fe200000000eb */
[----:B0-----:R-:W-:Y:S01]  /*3e30*/  IMAD.MOV.U32 R204, RZ, RZ, R242 ;  /* 0x000000ffffcc7224 */ /* 0x001fe200078e00f2 */
[----:B------:R-:W4:Y:S01]  /*3e40*/  LDL.LU R213, [R1+0xdc] ;  /* 0x0000dc0001d57983 */ /* 0x000f220000300800 */
[----:B------:R-:W-:-:S03]  /*3e50*/  IMAD.WIDE R172, R184, 0x2, R200 ;  /* 0x00000002b8ac7825 */ /* 0x000fc600078e02c8 */
[----:B------:R0:W-:Y:S04]  /*3e60*/  STS.U16 [R238+UR4+0x100], R205 ;  /* 0x000100cdee007988 */ /* 0x0001e80008000404 */
[----:B------:R1:W3:Y:S01]  /*3e70*/  @!P1 LDG.E.U16 R234, desc[UR8][R172.64] ;  /* 0x00000008acea9981 */ /* 0x0002e2000c1e1500 */
[----:B0-----:R-:W-:Y:S02]  /*3e80*/  IMAD.MOV.U32 R205, RZ, RZ, R239 ;  /* 0x000000ffffcd7224 */ /* 0x001fe400078e00ef */
[----:B-1----:R-:W-:Y:S01]  /*3e90*/  IMAD.WIDE R172, R184, 0x2, R202 ;  /* 0x00000002b8ac7825 */ /* 0x002fe200078e02ca */
[----:B------:R-:W-:Y:S01]  /*3ea0*/  PRMT R239, RZ, 0x7610, R239 ;  /* 0x00007610ffef7816 */ /* 0x000fe200000000ef */
[----:B------:R0:W-:Y:S04]  /*3eb0*/  STS.U16 [R238+UR4+0x180], R206 ;  /* 0x000180ceee007988 */ /* 0x0001e80008000404 */
[----:B------:R1:W3:Y:S01]  /*3ec0*/  @!P1 LDG.E.U16 R235, desc[UR8][R172.64] ;  /* 0x00000008aceb9981 */ /* 0x0002e2000c1e1500 */
[----:B------:R-:W-:Y:S01]  /*3ed0*/  IMAD.MOV.U32 R207, RZ, RZ, R243 ;  /* 0x000000ffffcf7224 */ /* 0x000fe200078e00f3 */
[----:B------:R-:W-:Y:S01]  /*3ee0*/  PRMT R242, RZ, 0x7610, R242 ;  /* 0x00007610fff27816 */ /* 0x000fe200000000f2 */
[----:B0-----:R-:W-:-:S02]  /*3ef0*/  IMAD.MOV.U32 R206, RZ, RZ, R248 ;  /* 0x000000ffffce7224 */ /* 0x001fc400078e00f8 */
[C---:B-1----:R-:W-:Y:S01]  /*3f00*/  IMAD.WIDE R172, R184.reuse, 0x2, R204 ;  /* 0x00000002b8ac7825 */ /* 0x042fe200078e02cc */
[----:B------:R2:W-:Y:S04]  /*3f10*/  STS.U16 [R238+UR4+0x900], R208 ;  /* 0x000900d0ee007988 */ /* 0x0005e80008000404 */
[----:B------:R0:W3:Y:S01]  /*3f20*/  @!P1 LDG.E.U16 R239, desc[UR8][R172.64] ;  /* 0x00000008acef9981 */ /* 0x0000e2000c1e1500 */
[----:B------:R-:W-:Y:S01]  /*3f30*/  PRMT R243, RZ, 0x7610, R243 ;  /* 0x00007610fff37816 */ /* 0x000fe200000000f3 */
[----:B0-----:R-:W-:-:S05]  /*3f40*/  IMAD.WIDE R172, R184, 0x2, R206 ;  /* 0x00000002b8ac7825 */ /* 0x001fca00078e02ce */
[----:B------:R0:W3:Y:S01]  /*3f50*/  @!P1 LDG.E.U16 R242, desc[UR8][R172.64] ;  /* 0x00000008acf29981 */ /* 0x0000e2000c1e1500 */
[----:B--2---:R-:W-:Y:S02]  /*3f60*/  IMAD.MOV.U32 R208, RZ, RZ, R209 ;  /* 0x000000ffffd07224 */ /* 0x004fe400078e00d1 */
[----:B------:R-:W-:Y:S02]  /*3f70*/  IMAD.MOV.U32 R209, RZ, RZ, R249 ;  /* 0x000000ffffd17224 */ /* 0x000fe400078e00f9 */
[----:B0-----:R-:W-:-:S05]  /*3f80*/  IMAD.WIDE R172, R184, 0x2, R208 ;  /* 0x00000002b8ac7825 */ /* 0x001fca00078e02d0 */
[----:B------:R0:W2:Y:S04]  /*3f90*/  @!P1 LDG.E.U16 R243, desc[UR8][R172.64] ;  /* 0x00000008acf39981 */ /* 0x0000a8000c1e1500 */
[----:B------:R-:W4:Y:S04]  /*3fa0*/  LDL.LU R173, [R1+0xcc] ;  /* 0x0000cc0001ad7983 */ /* 0x000f280000300800 */
[----:B------:R5:W-:Y:S01]  /*3fb0*/  STS.U16 [R238+UR4+0x980], R210 ;  /* 0x000980d2ee007988 */ /* 0x000be20008000404 */
[----:B------:R-:W-:Y:S01]  /*3fc0*/  PRMT R248, RZ, 0x7610, R248 ;  /* 0x00007610fff87816 */ /* 0x000fe200000000f8 */
[----:B-----5:R-:W-:-:S02]  /*3fd0*/  IMAD.MOV.U32 R210, RZ, RZ, R211 ;  /* 0x000000ffffd27224 */ /* 0x020fc400078e00d3 */
[----:B----4-:R-:W-:Y:S02]  /*3fe0*/  IMAD.MOV.U32 R211, RZ, RZ, R173 ;  /* 0x000000ffffd37224 */ /* 0x010fe400078e00ad */
[----:B0-----:R-:W-:-:S05]  /*3ff0*/  IMAD.WIDE R172, R184, 0x2, R210 ;  /* 0x00000002b8ac7825 */ /* 0x001fca00078e02d2 */
[----:B------:R0:W4:Y:S04]  /*4000*/  @!P1 LDG.E.U16 R248, desc[UR8][R172.64] ;  /* 0x00000008acf89981 */ /* 0x000128000c1e1500 */
[----:B------:R-:W5:Y:S04]  /*4010*/  LDL.LU R173, [R1+0xd8] ;  /* 0x0000d80001ad7983 */ /* 0x000f680000300800 */
[----:B------:R1:W-:Y:S01]  /*4020*/  STS.U16 [R238+UR4+0x1100], R212 ;  /* 0x001100d4ee007988 */ /* 0x0003e20008000404 */
[----:B------:R-:W-:Y:S01]  /*4030*/  PRMT R249, RZ, 0x7610, R249 ;  /* 0x00007610fff97816 */ /* 0x000fe200000000f9 */
[----:B-1----:R-:W-:-:S02]  /*4040*/  IMAD.MOV.U32 R212, RZ, RZ, R213 ;  /* 0x000000ffffd47224 */ /* 0x002fc400078e00d5 */
[----:B------:R1:W-:Y:S01]  /*4050*/  STS.U16 [R238+UR4+0x1180], R78 ;  /* 0x0011804eee007988 */ /* 0x0003e20008000404 */
[----:B-----5:R-:W-:Y:S02]  /*4060*/  IMAD.MOV.U32 R213, RZ, RZ, R173 ;  /* 0x000000ffffd57224 */ /* 0x020fe400078e00ad */
[----:B0-----:R-:W-:-:S05]  /*4070*/  IMAD.WIDE R172, R184, 0x2, R212 ;  /* 0x00000002b8ac7825 */ /* 0x001fca00078e02d4 */
[----:B------:R-:W5:Y:S01]  /*4080*/  @!P1 LDG.E.U16 R249, desc[UR8][R172.64] ;  /* 0x00000008acf99981 */ /* 0x000f62000c1e1500 */
[----:B-1----:R-:W-:-:S03]  /*4090*/  LOP3.LUT R78, R227, 0x20, RZ, 0x3c, !PT ;  /* 0x00000020e34e7812 */ /* 0x002fc600078e3cff */
[----:B------:R-:W-:Y:S04]  /*40a0*/  STS.U16 [R238+UR4+0x1900], R163 ;  /* 0x001900a3ee007988 */ /* 0x000fe80008000404 */
[----:B------:R-:W-:Y:S04]  /*40b0*/  STS.U16 [R238+UR4+0x1980], R174 ;  /* 0x001980aeee007988 */ /* 0x000fe80008000404 */
[----:B------:R0:W-:Y:S04]  /*40c0*/  STS.U16 [R78+UR4+0xa00], R48 ;  /* 0x000a00304e007988 */ /* 0x0001e80008000404 */
[----:B------:R1:W-:Y:S01]  /*40d0*/  STS.U16 [R78+UR4+0x200], R50 ;  /* 0x000200324e007988 */ /* 0x0003e20008000404 */
[----:B0-----:R-:W-:-:S03]  /*40e0*/  LOP3.LUT R48, R227, 0x30, RZ, 0x3c, !PT ;  /* 0x00000030e3307812 */ /* 0x001fc600078e3cff */
[----:B------:R-:W-:Y:S01]  /*40f0*/  STS.U16 [R78+UR4+0x280], R57 ;  /* 0x000280394e007988 */ /* 0x000fe20008000404 */
[----:B-1----:R-:W-:-:S03]  /*4100*/  LOP3.LUT R50, R227, 0x40, RZ, 0x3c, !PT ;  /* 0x00000040e3327812 */ /* 0x002fc600078e3cff */
[----:B------:R-:W-:Y:S04]  /*4110*/  STS.U16 [R78+UR4+0xa80], R58 ;  /* 0x000a803a4e007988 */ /* 0x000fe80008000404 */
[----:B------:R-:W-:Y:S04]  /*4120*/  STS.U16 [R78+UR4+0x1200], R79 ;  /* 0x0012004f4e007988 */ /* 0x000fe80008000404 */
[----:B------:R-:W-:Y:S04]  /*4130*/  STS.U16 [R78+UR4+0x1280], R80 ;  /* 0x001280504e007988 */ /* 0x000fe80008000404 */
[----:B------:R-:W-:Y:S04]  /*4140*/  STS.U16 [R78+UR4+0x1a00], R175 ;  /* 0x001a00af4e007988 */ /* 0x000fe80008000404 */
[----:B------:R-:W-:Y:S04]  /*4150*/  STS.U16 [R78+UR4+0x1a80], R185 ;  /* 0x001a80b94e007988 */ /* 0x000fe80008000404 */
[----:B------:R0:W-:Y:S04]  /*4160*/  STS.U16 [R48+UR4+0x300], R49 ;  /* 0x0003003130007988 */ /* 0x0001e80008000404 */
[----:B------:R-:W-:Y:S01]  /*4170*/  STS.U16 [R48+UR4+0x380], R65 ;  /* 0x0003804130007988 */ /* 0x000fe20008000404 */
[----:B0-----:R-:W-:-:S03]  /*4180*/  LOP3.LUT R49, R227, 0x50, RZ, 0x3c, !PT ;  /* 0x00000050e3317812 */ /* 0x001fc600078e3cff */
[----:B------:R-:W-:Y:S04]  /*4190*/  STS.U16 [R48+UR4+0xb00], R64 ;  /* 0x000b004030007988 */ /* 0x000fe80008000404 */
[----:B------:R-:W-:Y:S04]  /*41a0*/  STS.U16 [R48+UR4+0xb80], R70 ;  /* 0x000b804630007988 */ /* 0x000fe80008000404 */
[----:B------:R-:W-:Y:S04]  /*41b0*/  STS.U16 [R48+UR4+0x1300], R81 ;  /* 0x0013005130007988 */ /* 0x000fe80008000404 */
[----:B------:R-:W-:Y:S04]  /*41c0*/  STS.U16 [R48+UR4+0x1380], R82 ;  /* 0x0013805230007988 */ /* 0x000fe80008000404 */
[----:B------:R0:W-:Y:S04]  /*41d0*/  STS.U16 [R48+UR4+0x1b00], R214 ;  /* 0x001b00d630007988 */ /* 0x0001e80008000404 */
[----:B------:R-:W-:Y:S01]  /*41e0*/  STS.U16 [R48+UR4+0x1b80], R215 ;  /* 0x001b80d730007988 */ /* 0x000fe20008000404 */
[----:B------:R-:W1:Y:S03]  /*41f0*/  S2UR UR6, SR_CgaCtaId ;  /* 0x00000000000679c3 */ /* 0x000e660000008800 */
[----:B------:R-:W-:Y:S04]  /*4200*/  STS.U16 [R50+UR4+0x400], R76 ;  /* 0x0004004c32007988 */ /* 0x000fe80008000404 */
[----:B------:R-:W-:Y:S01]  /*4210*/  STS.U16 [R50+UR4+0x480], R51 ;  /* 0x0004803332007988 */ /* 0x000fe20008000404 */
[----:B------:R-:W-:Y:S01]  /*4220*/  UMOV UR5, 0x400 ;  /* 0x0000040000057882 */ /* 0x000fe20000000000 */
[----:B------:R-:W-:Y:S01]  /*4230*/  LOP3.LUT R185, R56, 0x40, RZ, 0x3c, !PT ;  /* 0x0000004038b97812 */ /* 0x000fe200078e3cff */
[----:B0-----:R-:W0:Y:S01]  /*4240*/  LDC R214, c[0x0][0x23c] ;  /* 0x00008f00ffd67b82 */ /* 0x001e220000000800 */
[----:B------:R-:W-:Y:S04]  /*4250*/  STS.U16 [R50+UR4+0xc00], R59 ;  /* 0x000c003b32007988 */ /* 0x000fe80008000404 */
[----:B------:R-:W-:Y:S04]  /*4260*/  STS.U16 [R50+UR4+0xc80], R77 ;  /* 0x000c804d32007988 */ /* 0x000fe80008000404 */
[----:B------:R-:W-:Y:S04]  /*4270*/  STS.U16 [R50+UR4+0x1400], R83 ;  /* 0x0014005332007988 */ /* 0x000fe80008000404 */
[----:B------:R-:W-:Y:S04]  /*4280*/  STS.U16 [R50+UR4+0x1480], R84 ;  /* 0x0014805432007988 */ /* 0x000fe80008000404 */
[----:B------:R-:W-:Y:S04]  /*4290*/  STS.U16 [R50+UR4+0x1c00], R216 ;  /* 0x001c00d832007988 */ /* 0x000fe80008000404 */
[----:B------:R3:W-:Y:S04]  /*42a0*/  STS.U16 [R50+UR4+0x1c80], R217 ;  /* 0x001c80d932007988 */ /* 0x0007e80008000404 */
[----:B------:R-:W-:Y:S04]  /*42b0*/  STS.U16 [R49+UR4+0x500], R75 ;  /* 0x0005004b31007988 */ /* 0x000fe80008000404 */
[----:B------:R-:W-:Y:S01]  /*42c0*/  STS.U16 [R49+UR4+0x580], R74 ;  /* 0x0005804a31007988 */ /* 0x000fe20008000404 */
[----:B---3--:R-:W-:-:S03]  /*42d0*/  LOP3.LUT R50, R227, 0x60, RZ, 0x3c, !PT ;  /* 0x00000060e3327812 */ /* 0x008fc600078e3cff */
[----:B------:R-:W-:Y:S04]  /*42e0*/  STS.U16 [R49+UR4+0xd00], R73 ;  /* 0x000d004931007988 */ /* 0x000fe80008000404 */
[----:B------:R-:W-:Y:S04]  /*42f0*/  STS.U16 [R49+UR4+0xd80], R71 ;  /* 0x000d804731007988 */ /* 0x000fe80008000404 */
[----:B------:R-:W-:Y:S04]  /*4300*/  STS.U16 [R49+UR4+0x1500], R85 ;  /* 0x0015005531007988 */ /* 0x000fe80008000404 */
[----:B------:R-:W-:Y:S04]  /*4310*/  STS.U16 [R49+UR4+0x1580], R86 ;  /* 0x0015805631007988 */ /* 0x000fe80008000404 */
[----:B------:R-:W-:Y:S04]  /*4320*/  STS.U16 [R49+UR4+0x1d00], R218 ;  /* 0x001d00da31007988 */ /* 0x000fe80008000404 */
[----:B------:R3:W-:Y:S04]  /*4330*/  STS.U16 [R49+UR4+0x1d80], R219 ;  /* 0x001d80db31007988 */ /* 0x0007e80008000404 */
[----:B------:R-:W-:Y:S01]  /*4340*/  STS.U16 [R50+UR4+0x600], R69 ;  /* 0x0006004532007988 */ /* 0x000fe20008000404 */
[----:B---3--:R-:W-:-:S03]  /*4350*/  LOP3.LUT R49, R227, 0x70, RZ, 0x3c, !PT ;  /* 0x00000070e3317812 */ /* 0x008fc600078e3cff */
[----:B------:R-:W-:Y:S04]  /*4360*/  STS.U16 [R50+UR4+0x680], R68 ;  /* 0x0006804432007988 */ /* 0x000fe80008000404 */
        /* <DEDUP_REMOVED lines=21> */
[----:B--2---:R-:W-:Y:S04]  /*44c0*/  STS.U16 [R238+UR4+0x2680], R243 ;  /* 0x002680f3ee007988 */ /* 0x004fe80008000404 */
[----:B------:R-:W-:Y:S04]  /*44d0*/  STS.U16 [R78+UR4+0x2100], R226 ;  /* 0x002100e24e007988 */ /* 0x000fe80008000404 */
[----:B------:R-:W-:Y:S04]  /*44e0*/  STS.U16 [R78+UR4+0x2300], R231 ;  /* 0x002300e74e007988 */ /* 0x000fe80008000404 */
[----:B------:R-:W-:Y:S04]  /*44f0*/  STS.U16 [R78+UR4+0x2500], R235 ;  /* 0x002500eb4e007988 */ /* 0x000fe80008000404 */
[----:B----4-:R-:W-:Y:S04]  /*4500*/  STS.U16 [R78+UR4+0x2700], R248 ;  /* 0x002700f84e007988 */ /* 0x010fe80008000404 */
[----:B------:R-:W-:Y:S04]  /*4510*/  STS.U16 [R48+UR4+0x2180], R228 ;  /* 0x002180e430007988 */ /* 0x000fe80008000404 */
[----:B------:R-:W-:Y:S04]  /*4520*/  STS.U16 [R48+UR4+0x2380], R232 ;  /* 0x002380e830007988 */ /* 0x000fe80008000404 */
[----:B------:R-:W-:Y:S01]  /*4530*/  STS.U16 [R48+UR4+0x2580], R239 ;  /* 0x002580ef30007988 */ /* 0x000fe20008000404 */
[----:B-1----:R-:W-:-:S03]  /*4540*/  ULEA UR5, UR6, UR5, 0x18 ;  /* 0x0000000506057291 */ /* 0x002fc6000f8ec03f */
[----:B-----5:R-:W-:Y:S01]  /*4550*/  STS.U16 [R48+UR4+0x2780], R249 ;  /* 0x002780f930007988 */ /* 0x020fe20008000404 */
[----:B------:R-:W-:Y:S06]  /*4560*/  BAR.SYNC.DEFER_BLOCKING 0x0 ;  /* 0x0000000000007b1d */ /* 0x000fec0000010000 */
[----:B------:R-:W-:Y:S04]  /*4570*/  LDSM.16.M88.4 R80, [R72+UR5+0x2000] ;  /* 0x002000054850783b */ /* 0x000fe80008000200 */
[----:B------:R-:W-:Y:S04]  /*4580*/  LDSM.16.M88.4 R48, [R72+UR5+0x2200] ;  /* 0x002200054830783b */ /* 0x000fe80008000200 */
[----:B------:R-:W-:Y:S04]  /*4590*/  LDSM.16.M88.4 R76, [R72+UR5+0x2400] ;  /* 0x00240005484c783b */ /* 0x000fe80008000200 */
[----:B------:R-:W-:Y:S04]  /*45a0*/  LDSM.16.M88.4 R72, [R72+UR5+0x2600] ;  /* 0x002600054848783b */ /* 0x000fe80008000200 */
[----:B------:R-:W1:Y:S04]  /*45b0*/  LDSM.16.MT88.4 R160, [R185+UR5] ;  /* 0x00000005b9a0783b */ /* 0x000e680008004200 */
[----:B------:R-:W2:Y:S04]  /*45c0*/  LDSM.16.MT88.4 R84, [R56+UR5+0x80] ;  /* 0x000080053854783b */ /* 0x000ea80008004200 */
[----:B------:R-:W3:Y:S04]  /*45d0*/  LDSM.16.MT88.4 R172, [R56+UR5] ;  /* 0x0000000538ac783b */ /* 0x000ee80008004200 */
[----:B------:R-:W4:Y:S04]  /*45e0*/  LDSM.16.MT88.4 R68, [R185+UR5+0x80] ;  /* 0x00008005b944783b */ /* 0x000f280008004200 */
[----:B------:R-:W5:Y:S04]  /*45f0*/  LDSM.16.MT88.4 R60, [R185+UR5+0x1000] ;  /* 0x00100005b93c783b */ /* 0x000f680008004200 */
[----:B------:R-:W0:Y:S04]  /*4600*/  LDSM.16.MT88.4 R64, [R56+UR5+0x1000] ;  /* 0x001000053840783b */ /* 0x000e280008004200 */
[----:B------:R-:W0:Y:S01]  /*4610*/  LDSM.16.MT88.4 R56, [R56+UR5+0x1080] ;  /* 0x001080053838783b */ /* 0x000e220008004200 */
[C---:B-1----:R-:W-:Y:S06]  /*4620*/  HMMA.16816.F32.BF16 R128, R160.reuse, R80, R128 ;  /* 0x00000050a080723c */ /* 0x042fec0000041880 */
[C---:B------:R-:W-:Y:S06]  /*4630*/  HMMA.16816.F32.BF16 R124, R160.reuse, R48, R124 ;  /* 0x00000030a07c723c */ /* 0x040fec000004187c */
[C---:B------:R-:W-:Y:S06]  /*4640*/  HMMA.16816.F32.BF16 R120, R160.reuse, R76, R120 ;  /* 0x0000004ca078723c */ /* 0x040fec0000041878 */
[----:B------:R-:W-:Y:S06]  /*4650*/  HMMA.16816.F32.BF16 R116, R160, R72, R116 ;  /* 0x00000048a074723c */ /* 0x000fec0000041874 */
[C---:B--2---:R-:W-:Y:S06]  /*4660*/  HMMA.16816.F32.BF16 R112, R84.reuse, R80, R112 ;  /* 0x000000505470723c */ /* 0x044fec0000041870 */
[C---:B------:R-:W-:Y:S06]  /*4670*/  HMMA.16816.F32.BF16 R108, R84.reuse, R48, R108 ;  /* 0x00000030546c723c */ /* 0x040fec000004186c */
[C---:B------:R-:W-:Y:S06]  /*4680*/  HMMA.16816.F32.BF16 R104, R84.reuse, R76, R104 ;  /* 0x0000004c5468723c */ /* 0x040fec0000041868 */
[----:B------:R-:W-:Y:S01]  /*4690*/  HMMA.16816.F32.BF16 R100, R84, R72, R100 ;  /* 0x000000485464723c */ /* 0x000fe20000041864 */
[----:B------:R-:W1:Y:S05]  /*46a0*/  LDSM.16.MT88.4 R84, [R185+UR5+0x1080] ;  /* 0x00108005b954783b */ /* 0x000e6a0008004200 */
[-C--:B---3--:R-:W-:Y:S06]  /*46b0*/  HMMA.16816.F32.BF16 R140, R172, R48.reuse, R140 ;  /* 0x00000030ac8c723c */ /* 0x088fec000004188c */
[----:B----4-:R-:W-:Y:S06]  /*46c0*/  HMMA.16816.F32.BF16 R92, R68, R48, R92 ;  /* 0x00000030445c723c */ /* 0x010fec000004185c */
[C---:B-----5:R-:W-:Y:S06]  /*46d0*/  HMMA.16816.F32.BF16 R128, R60.reuse, R82, R128 ;  /* 0x000000523c80723c */ /* 0x060fec0000041880 */
[C---:B------:R-:W-:Y:S06]  /*46e0*/  HMMA.16816.F32.BF16 R124, R60.reuse, R50, R124 ;  /* 0x000000323c7c723c */ /* 0x040fec000004187c */
[C---:B------:R-:W-:Y:S06]  /*46f0*/  HMMA.16816.F32.BF16 R120, R60.reuse, R78, R120 ;  /* 0x0000004e3c78723c */ /* 0x040fec0000041878 */
[----:B------:R-:W-:Y:S01]  /*4700*/  HMMA.16816.F32.BF16 R116, R60, R74, R116 ;  /* 0x0000004a3c74723c */ /* 0x000fe20000041874 */
[----:B------:R-:W2:Y:S05]  /*4710*/  LDC R60, c[0x0][0x238] ;  /* 0x00008e00ff3c7b82 */ /* 0x000eaa0000000800 */
[C---:B------:R-:W-:Y:S06]  /*4720*/  HMMA.16816.F32.BF16 R144, R172.reuse, R80, R144 ;  /* 0x00000050ac90723c */ /* 0x040fec0000041890 */
[C---:B------:R-:W-:Y:S06]  /*4730*/  HMMA.16816.F32.BF16 R136, R172.reuse, R76, R136 ;  /* 0x0000004cac88723c */ /* 0x040fec0000041888 */
[----:B------:R-:W-:Y:S06]  /*4740*/  HMMA.16816.F32.BF16 R132, R172, R72, R132 ;  /* 0x00000048ac84723c */ /* 0x000fec0000041884 */
[C---:B------:R-:W-:Y:S06]  /*4750*/  HMMA.16816.F32.BF16 R96, R68.reuse, R80, R96 ;  /* 0x000000504460723c */ /* 0x040fec0000041860 */
[C---:B------:R-:W-:Y:S06]  /*4760*/  HMMA.16816.F32.BF16 R88, R68.reuse, R76, R88 ;  /* 0x0000004c4458723c */ /* 0x040fec0000041858 */
[----:B------:R-:W-:Y:S01]  /*4770*/  HMMA.16816.F32.BF16 R52, R68, R72, R52 ;  /* 0x000000484434723c */ /* 0x000fe20000041834 */
[----:B------:R-:W-:-:S02]  /*4780*/  VIADD R252, R252, 0xffffffff ;  /* 0xfffffffffcfc7836 */ /* 0x000fc40000000000 */
[----:B0-----:R-:W-:-:S03]  /*4790*/  IMAD.SHL.U32 R214, R214, 0x20, RZ ;  /* 0x00000020d6d67824 */ /* 0x001fc600078e00ff */
[----:B------:R-:W-:Y:S01]  /*47a0*/  ISETP.NE.U32.AND P0, PT, R252, RZ, PT ;  /* 0x000000fffc00720c */ /* 0x000fe20003f05070 */
[----:B------:R-:W-:-:S04]  /*47b0*/  IMAD.WIDE R212, R214, 0x2, R212 ;  /* 0x00000002d6d47825 */ /* 0x000fc800078e02d4 */
[C---:B------:R-:W-:Y:S01]  /*47c0*/  IMAD.WIDE R210, R214.reuse, 0x2, R210 ;  /* 0x00000002d6d27825 */ /* 0x040fe200078e02d2 */
[----:B------:R-:W-:Y:S03]  /*47d0*/  STL [R1+0xdc], R212 ;  /* 0x0000dcd401007387 */ /* 0x000fe60000100800 */
[C---:B------:R-:W-:Y:S01]  /*47e0*/  IMAD.WIDE R48, R214.reuse, 0x2, R188 ;  /* 0x00000002d6307825 */ /* 0x040fe200078e02bc */
[----:B------:R0:W-:Y:S03]  /*47f0*/  STL [R1+0xd8], R213 ;  /* 0x0000d8d501007387 */ /* 0x0001e60000100800 */
[C---:B------:R-:W-:Y:S01]  /*4800*/  IMAD.WIDE R208, R214.reuse, 0x2, R208 ;  /* 0x00000002d6d07825 */ /* 0x040fe200078e02d0 */
[----:B------:R-:W-:Y:S01]  /*4810*/  STL [R1+0xd0], R210 ;  /* 0x0000d0d201007387 */ /* 0x000fe20000100800 */
[----:B------:R-:W-:Y:S02]  /*4820*/  HMMA.16816.F32.BF16 R140, R64, R50, R140 ;  /* 0x00000032408c723c */ /* 0x000fe4000004188c */
[C---:B------:R-:W-:Y:S01]  /*4830*/  IMAD.WIDE R198, R214.reuse, 0x2, R198 ;  /* 0x00000002d6c67825 */ /* 0x040fe200078e02c6 */
[----:B------:R3:W-:Y:S03]  /*4840*/  STL [R1+0xcc], R211 ;  /* 0x0000ccd301007387 */ /* 0x0007e60000100800 */
[C---:B------:R-:W-:Y:S01]  /*4850*/  IMAD.WIDE R202, R214.reuse, 0x2, R202 ;  /* 0x00000002d6ca7825 */ /* 0x040fe200078e02ca */
[----:B------:R-:W-:Y:S01]  /*4860*/  HMMA.16816.F32.BF16 R112, R56, R82, R112 ;  /* 0x000000523870723c */ /* 0x000fe20000041870 */
[----:B------:R4:W-:Y:S02]  /*4870*/  STL [R1+0xc8], R208 ;  /* 0x0000c8d001007387 */ /* 0x0009e40000100800 */
[----:B------:R-:W-:-:S03]  /*4880*/  IMAD.WIDE R194, R214, 0x2, R194 ;  /* 0x00000002d6c27825 */ /* 0x000fc600078e02c2 */
[C---:B------:R-:W-:Y:S01]  /*4890*/  HMMA.16816.F32.BF16 R108, R56.reuse, R50, R108 ;  /* 0x00000032386c723c */ /* 0x040fe2000004186c */
[----:B------:R-:W-:Y:S02]  /*48a0*/  IMAD.MOV.U32 R189, RZ, RZ, R48 ;  /* 0x000000ffffbd7224 */ /* 0x000fe400078e0030 */
[----:B------:R-:W-:Y:S02]  /*48b0*/  IMAD.MOV.U32 R188, RZ, RZ, R49 ;  /* 0x000000ffffbc7224 */ /* 0x000fe400078e0031 */
[C---:B------:R-:W-:Y:S01]  /*48c0*/  IMAD.WIDE R206, R214.reuse, 0x2, R206 ;  /* 0x00000002d6ce7825 */ /* 0x040fe200078e02ce */
[----:B------:R-:W-:Y:S03]  /*48d0*/  HMMA.16816.F32.BF16 R104, R56, R78, R104 ;  /* 0x0000004e3868723c */ /* 0x000fe60000041868 */
[----:B------:R-:W-:-:S03]  /*48e0*/  IMAD.WIDE R204, R214, 0x2, R204 ;  /* 0x00000002d6cc7825 */ /* 0x000fc600078e02cc */
[----:B------:R-:W-:Y:S01]  /*48f0*/  HMMA.16816.F32.BF16 R100, R56, R74, R100 ;  /* 0x0000004a3864723c */ /* 0x000fe20000041864 */
[----:B------:R-:W-:-:S04]  /*4900*/  IMAD.WIDE R200, R214, 0x2, R200 ;  /* 0x00000002d6c87825 */ /* 0x000fc800078e02c8 */
[C---:B------:R-:W-:Y:S01]  /*4910*/  IMAD.WIDE R196, R214.reuse, 0x2, R196 ;  /* 0x00000002d6c47825 */ /* 0x040fe200078e02c4 */
[----:B-1----:R-:W-:Y:S03]  /*4920*/  HMMA.16816.F32.BF16 R92, R84, R50, R92 ;  /* 0x00000032545c723c */ /* 0x002fe6000004185c */
[----:B------:R-:W-:-:S04]  /*4930*/  IMAD.WIDE R192, R214, 0x2, R192 ;  /* 0x00000002d6c07825 */ /* 0x000fc800078e02c0 */
[C---:B------:R-:W-:Y:S01]  /*4940*/  IMAD.WIDE R48, R214.reuse, 0x2, R180 ;  /* 0x00000002d6307825 */ /* 0x040fe200078e02b4 */
[C---:B------:R-:W-:Y:S03]  /*4950*/  HMMA.16816.F32.BF16 R144, R64.reuse, R82, R144 ;  /* 0x000000524090723c */ /* 0x040fe60000041890 */
[----:B------:R-:W-:Y:S02]  /*4960*/  IMAD.MOV.U32 R249, RZ, RZ, R209 ;  /* 0x000000fffff97224 */ /* 0x000fe400078e00d1 */
[C---:B------:R-:W-:Y:S01]  /*4970*/  IMAD.WIDE R190, R214.reuse, 0x2, R190 ;  /* 0x00000002d6be7825 */ /* 0x040fe200078e02be */
[----:B------:R-:W-:Y:S03]  /*4980*/  HMMA.16816.F32.BF16 R136, R64, R78, R136 ;  /* 0x0000004e4088723c */ /* 0x000fe60000041888 */
[----:B------:R-:W-:-:S03]  /*4990*/  IMAD.WIDE R50, R214, 0x2, R186 ;  /* 0x00000002d6327825 */ /* 0x000fc600078e02ba */
[----:B------:R-:W-:Y:S01]  /*49a0*/  HMMA.16816.F32.BF16 R132, R64, R74, R132 ;  /* 0x0000004a4084723c */ /* 0x000fe20000041884 */
[----:B------:R-:W-:-:S04]  /*49b0*/  IMAD.WIDE R56, R214, 0x2, R182 ;  /* 0x00000002d6387825 */ /* 0x000fc800078e02b6 */
[----:B--2---:R-:W-:Y:S01]  /*49c0*/  IMAD.SHL.U32 R60, R60, 0x20, RZ ;  /* 0x000000203c3c7824 */ /* 0x004fe200078e00ff */
[C---:B------:R-:W-:Y:S01]  /*49d0*/  HMMA.16816.F32.BF16 R96, R84.reuse, R82, R96 ;  /* 0x000000525460723c */ /* 0x040fe20000041860 */
[----:B------:R-:W-:Y:S02]  /*49e0*/  IMAD.MOV.U32 R209, RZ, RZ, R199 ;  /* 0x000000ffffd17224 */ /* 0x000fe400078e00c7 */
[----:B------:R-:W-:Y:S02]  /*49f0*/  IMAD.MOV.U32 R235, RZ, RZ, R203 ;  /* 0x000000ffffeb7224 */ /* 0x000fe400078e00cb */
[----:B------:R-:W-:Y:S01]  /*4a00*/  IMAD.MOV.U32 R199, RZ, RZ, R195 ;  /* 0x000000ffffc77224 */ /* 0x000fe200078e00c3 */
[----:B------:R-:W-:Y:S01]  /*4a10*/  HMMA.16816.F32.BF16 R88, R84, R78, R88 ;  /* 0x0000004e5458723c */ /* 0x000fe20000041858 */
[----:B------:R-:W-:Y:S01]  /*4a20*/  IMAD.MOV.U32 R243, RZ, RZ, R207 ;  /* 0x000000fffff37224 */ /* 0x000fe200078e00cf */
[----:B------:R-:W-:Y:S01]  /*4a30*/  MOV R239, R205 ;  /* 0x000000cd00ef7202 */ /* 0x000fe20000000f00 */
[----:B0-----:R-:W-:-:S03]  /*4a40*/  IMAD.MOV.U32 R213, RZ, RZ, R201 ;  /* 0x000000ffffd57224 */ /* 0x001fc600078e00c9 */
[----:B------:R-:W-:Y:S01]  /*4a50*/  HMMA.16816.F32.BF16 R52, R84, R74, R52 ;  /* 0x0000004a5434723c */ /* 0x000fe20000041834 */
[----:B------:R-:W-:Y:S01]  /*4a60*/  IMAD.MOV.U32 R203, RZ, RZ, R197 ;  /* 0x000000ffffcb7224 */ /* 0x000fe200078e00c5 */
[----:B------:R-:W-:Y:S01]  /*4a70*/  MOV R180, R49 ;  /* 0x0000003100b47202 */ /* 0x000fe20000000f00 */
[----:B------:R-:W-:Y:S02]  /*4a80*/  IMAD.MOV.U32 R195, RZ, RZ, R193 ;  /* 0x000000ffffc37224 */ /* 0x000fe400078e00c1 */
[----:B------:R-:W-:Y:S02]  /*4a90*/  IMAD.MOV.U32 R248, RZ, RZ, R206 ;  /* 0x000000fffff87224 */ /* 0x000fe400078e00ce */
[----:B------:R-:W-:Y:S02]  /*4aa0*/  IMAD.MOV.U32 R242, RZ, RZ, R204 ;  /* 0x000000fffff27224 */ /* 0x000fe400078e00cc */
[----:B------:R-:W-:Y:S02]  /*4ab0*/  IMAD.MOV.U32 R238, RZ, RZ, R202 ;  /* 0x000000ffffee7224 */ /* 0x000fe400078e00ca */
[----:B------:R-:W-:-:S02]  /*4ac0*/  IMAD.MOV.U32 R234, RZ, RZ, R200 ;  /* 0x000000ffffea7224 */ /* 0x000fc400078e00c8 */
[----:B---3--:R-:W-:Y:S02]  /*4ad0*/  IMAD.MOV.U32 R211, RZ, RZ, R198 ;  /* 0x000000ffffd37224 */ /* 0x008fe400078e00c6 */
[----:B------:R-:W-:Y:S02]  /*4ae0*/  IMAD.MOV.U32 R207, RZ, RZ, R196 ;  /* 0x000000ffffcf7224 */ /* 0x000fe400078e00c4 */
[----:B------:R-:W-:Y:S02]  /*4af0*/  IMAD.MOV.U32 R201, RZ, RZ, R194 ;  /* 0x000000ffffc97224 */ /* 0x000fe400078e00c2 */
[----:B------:R-:W-:Y:S02]  /*4b00*/  IMAD.MOV.U32 R197, RZ, RZ, R192 ;  /* 0x000000ffffc57224 */ /* 0x000fe400078e00c0 */
[----:B------:R-:W-:Y:S02]  /*4b10*/  IMAD.MOV.U32 R193, RZ, RZ, R190 ;  /* 0x000000ffffc17224 */ /* 0x000fe400078e00be */
[----:B------:R-:W-:-:S02]  /*4b20*/  IMAD.MOV.U32 R187, RZ, RZ, R50 ;  /* 0x000000ffffbb7224 */ /* 0x000fc400078e0032 */
[----:B------:R-:W-:Y:S02]  /*4b30*/  IMAD.MOV.U32 R186, RZ, RZ, R51 ;  /* 0x000000ffffba7224 */ /* 0x000fe400078e0033 */
[----:B------:R-:W-:Y:S02]  /*4b40*/  IMAD.MOV.U32 R183, RZ, RZ, R56 ;  /* 0x000000ffffb77224 */ /* 0x000fe400078e0038 */
[----:B------:R-:W-:Y:S02]  /*4b50*/  IMAD.MOV.U32 R182, RZ, RZ, R57 ;  /* 0x000000ffffb67224 */ /* 0x000fe400078e0039 */
[----:B------:R-:W-:Y:S02]  /*4b60*/  IMAD.MOV.U32 R181, RZ, RZ, R48 ;  /* 0x000000ffffb57224 */ /* 0x000fe400078e0030 */
[----:B------:R-:W-:-:S04]  /*4b70*/  IMAD.WIDE R2, R60, 0x2, R2 ;  /* 0x000000023c027825 */ /* 0x000fc800078e0202 */
[----:B------:R-:W-:Y:S01]  /*4b80*/  VIADD R0, R0, 0xffffffe0 ;  /* 0xffffffe000007836 */ /* 0x000fe20000000000 */
[----:B----4-:R-:W-:Y:S06]  /*4b90*/  @P0 BRA `(.L_x_1) ;  /* 0xffffffd400d80947 */ /* 0x010fec000383ffff */
[----:B------:R-:W-:Y:S02]  /*4ba0*/  F2FP.BF16.F32.PACK_AB R47, R55, R119 ;  /* 0x00000077372f723e */ /* 0x000fe400000010ff */
[----:B------:R-:W-:Y:S02]  /*4bb0*/  F2FP.BF16.F32.PACK_AB R46, R53, R117 ;  /* 0x00000075352e723e */ /* 0x000fe400000010ff */
[----:B------:R-:W-:Y:S02]  /*4bc0*/  F2FP.BF16.F32.PACK_AB R45, R103, R135 ;  /* 0x00000087672d723e */ /* 0x000fe400000010ff */
[----:B------:R-:W-:Y:S02]  /*4bd0*/  F2FP.BF16.F32.PACK_AB R44, R101, R133 ;  /* 0x00000085652c723e */ /* 0x000fe400000010ff */
[----:B------:R-:W-:Y:S02]  /*4be0*/  F2FP.BF16.F32.PACK_AB R43, R54, R118 ;  /* 0x00000076362b723e */ /* 0x000fe400000010ff */
[----:B------:R-:W-:-:S02]  /*4bf0*/  F2FP.BF16.F32.PACK_AB R42, R52, R116 ;  /* 0x00000074342a723e */ /* 0x000fc400000010ff */
        /* <DEDUP_REMOVED lines=25> */
[----:B------:R-:W-:-:S07]  /*4d90*/  F2FP.BF16.F32.PACK_AB R12, R112, R144 ;  /* 0x00000090700c723e */ /* 0x000fce00000010ff */
.L_x_0:
[----:B------:R-:W0:Y:S01]  /*4da0*/  S2R R4, SR_TID.X ;  /* 0x0000000000047919 */ /* 0x000e220000002100 */
[----:B------:R-:W1:Y:S01]  /*4db0*/  S2UR UR5, SR_CgaCtaId ;  /* 0x00000000000579c3 */ /* 0x000e620000008800 */
[----:B------:R-:W-:Y:S01]  /*4dc0*/  UMOV UR4, 0x400 ;  /* 0x0000040000047882 */ /* 0x000fe20000000000 */
[----:B------:R-:W-:Y:S01]  /*4dd0*/  ULDC.64 UR10, c[0x0][0x228] ;  /* 0x00008a00000a7ab9 */ /* 0x000fe20000000a00 */
[----:B------:R-:W2:Y:S01]  /*4de0*/  LDL.LU R62, [R1+0xd4] ;  /* 0x0000d400013e7983 */ /* 0x000ea20000300800 */
[----:B------:R-:W-:-:S03]  /*4df0*/  ULDC UR6, c[0x0][0x248] ;  /* 0x0000920000067ab9 */ /* 0x000fc60000000800 */
[----:B------:R-:W3:Y:S04]  /*4e00*/  LDL.LU R61, [R1+0xe0] ;  /* 0x0000e000013d7983 */ /* 0x000ee80000300800 */
[----:B------:R-:W4:Y:S01]  /*4e10*/  LDL.LU R60, [R1+0xe4] ;  /* 0x0000e400013c7983 */ /* 0x000f220000300800 */
[----:B-1----:R-:W-:Y:S01]  /*4e20*/  ULEA UR4, UR5, UR4, 0x18 ;  /* 0x0000000405047291 */ /* 0x002fe2000f8ec03f */
[C---:B0-----:R-:W-:Y:S01]  /*4e30*/  IMAD.SHL.U32 R0, R4.reuse, 0x10, RZ ;  /* 0x0000001004007824 */ /* 0x041fe200078e00ff */
[C---:B------:R-:W-:Y:S01]  /*4e40*/  LOP3.LUT R49, R4.reuse, 0x3f, RZ, 0xc0, !PT ;  /* 0x0000003f04317812 */ /* 0x040fe200078ec0ff */
[----:B------:R-:W-:-:S03]  /*4e50*/  IMAD.SHL.U32 R2, R4, 0x20, RZ ;  /* 0x0000002004027824 */ /* 0x000fc600078e00ff */
[----:B------:R-:W-:Y:S02]  /*4e60*/  LOP3.LUT R0, R0, 0xf0, RZ, 0xc0, !PT ;  /* 0x000000f000007812 */ /* 0x000fe400078ec0ff */
[----:B------:R-:W-:Y:S02]  /*4e70*/  LOP3.LUT R3, R2, 0x200, RZ, 0xc0, !PT ;  /* 0x0000020002037812 */ /* 0x000fe400078ec0ff */
[----:B------:R-:W-:Y:S01]  /*4e80*/  LEA R49, R49, UR4, 0x4 ;  /* 0x0000000431317c11 */ /* 0x000fe2000f8e20ff */
[----:B------:R-:W-:Y:S01]  /*4e90*/  BAR.SYNC.DEFER_BLOCKING 0x0 ;  /* 0x0000000000007b1d */ /* 0x000fe20000010000 */
[----:B------:R-:W-:Y:S02]  /*4ea0*/  IADD3 R0, R3, UR4, R0 ;  /* 0x0000000403007c10 */ /* 0x000fe4000fffe000 */
[----:B------:R-:W-:-:S03]  /*4eb0*/  LOP3.LUT R3, R4, 0x20, RZ, 0xc0, !PT ;  /* 0x0000002004037812 */ /* 0x000fc600078ec0ff */
[----:B------:R-:W-:Y:S02]  /*4ec0*/  ULDC.64 UR4, c[0x0][0x220] ;  /* 0x0000880000047ab9 */ /* 0x000fe40000000a00 */
[----:B------:R-:W-:-:S05]  /*4ed0*/  IMAD R48, R3, 0x8, R0 ;  /* 0x0000000803307824 */ /* 0x000fca00078e0200 */
[----:B------:R-:W-:Y:S01]  /*4ee0*/  STSM.16.M88.4 [R48], R12 ;  /* 0x0000000c30007844 */ /* 0x000fe20000000200 */
[----:B------:R-:W-:Y:S06]  /*4ef0*/  BAR.SYNC.DEFER_BLOCKING 0x0 ;  /* 0x0000000000007b1d */ /* 0x000fec0000010000 */
[----:B------:R-:W0:Y:S02]  /*4f00*/  LDS.128 R52, [R49] ;  /* 0x0000000031347984 */ /* 0x000e240000000c00 */
[----:B------:R-:W-:Y:S06]  /*4f10*/  BAR.SYNC.DEFER_BLOCKING 0x0 ;  /* 0x0000000000007b1d */ /* 0x000fec0000010000 */
[----:B------:R-:W-:Y:S02]  /*4f20*/  STSM.16.M88.4 [R48], R16 ;  /* 0x0000001030007844 */ /* 0x000fe40000000200 */
[----:B------:R-:W-:Y:S06]  /*4f30*/  BAR.SYNC.DEFER_BLOCKING 0x0 ;  /* 0x0000000000007b1d */ /* 0x000fec0000010000 */
[----:B------:R-:W1:Y:S02]  /*4f40*/  LDS.128 R56, [R49] ;  /* 0x0000000031387984 */ /* 0x000e640000000c00 */
[----:B------:R-:W-:Y:S06]  /*4f50*/  BAR.SYNC.DEFER_BLOCKING 0x0 ;  /* 0x0000000000007b1d */ /* 0x000fec0000010000 */
[----:B------:R-:W-:Y:S02]  /*4f60*/  STSM.16.M88.4 [R48], R24 ;  /* 0x0000001830007844 */ /* 0x000fe40000000200 */
[----:B------:R-:W-:Y:S06]  /*4f70*/  BAR.SYNC.DEFER_BLOCKING 0x0 ;  /* 0x0000000000007b1d */ /* 0x000fec0000010000 */
[----:B------:R-:W5:Y:S02]  /*4f80*/  LDS.128 R20, [R49] ;  /* 0x0000000031147984 */ /* 0x000f640000000c00 */
[----:B------:R-:W-:Y:S06]  /*4f90*/  BAR.SYNC.DEFER_BLOCKING 0x0 ;  /* 0x0000000000007b1d */ /* 0x000fec0000010000 */
[----:B------:R-:W-:Y:S02]  /*4fa0*/  STSM.16.M88.4 [R48], R28 ;  /* 0x0000001c30007844 */ /* 0x000fe40000000200 */
[----:B------:R-:W-:Y:S06]  /*4fb0*/  BAR.SYNC.DEFER_BLOCKING 0x0 ;  /* 0x0000000000007b1d */ /* 0x000fec0000010000 */
[----:B------:R-:W5:Y:S02]  /*4fc0*/  LDS.128 R16, [R49] ;  /* 0x0000000031107984 */ /* 0x000f640000000c00 */
[----:B------:R-:W-:Y:S06]  /*4fd0*/  BAR.SYNC.DEFER_BLOCKING 0x0 ;  /* 0x0000000000007b1d */ /* 0x000fec0000010000 */
[----:B------:R0:W-:Y:S02]  /*4fe0*/  STSM.16.M88.4 [R48], R32 ;  /* 0x0000002030007844 */ /* 0x0001e40000000200 */
[----:B------:R-:W-:Y:S01]  /*4ff0*/  BAR.SYNC.DEFER_BLOCKING 0x0 ;  /* 0x0000000000007b1d */ /* 0x000fe20000010000 */
[----:B--2---:R-:W-:-:S02]  /*5000*/  VIADD R5, R62, 0x2 ;  /* 0x000000023e057836 */ /* 0x004fc40000000000 */
[----:B------:R-:W-:Y:S01]  /*5010*/  VIADD R6, R62, 0x1 ;  /* 0x000000013e067836 */ /* 0x000fe20000000000 */
[----:B0-----:R-:W-:Y:S01]  /*5020*/  PRMT R34, R52, 0x7632, R34 ;  /* 0x0000763234227816 */ /* 0x001fe20000000022 */
[C---:B------:R-:W-:Y:S01]  /*5030*/  VIADD R2, R62.reuse, 0x4 ;  /* 0x000000043e027836 */ /* 0x040fe20000000000 */
[----:B------:R-:W-:Y:S01]  /*5040*/  ISETP.GE.AND P4, PT, R5, UR11, PT ;  /* 0x0000000b05007c0c */ /* 0x000fe2000bf86270 */
[----:B------:R-:W-:Y:S01]  /*5050*/  IMAD R29, R62, UR6, RZ ;  /* 0x000000063e1d7c24 */ /* 0x000fe2000f8e02ff */
[----:B------:R-:W0:Y:S01]  /*5060*/  LDC R5, c[0x0][0x244] ;  /* 0x00009100ff057b82 */ /* 0x000e220000000800 */
[----:B------:R-:W-:Y:S01]  /*5070*/  ISETP.GE.AND P5, PT, R6, UR11, PT ;  /* 0x0000000b06007c0c */ /* 0x000fe2000bfa6270 */
[----:B------:R-:W-:Y:S01]  /*5080*/  VIADD R6, R62, 0x3 ;  /* 0x000000033e067836 */ /* 0x000fe20000000000 */
[----:B------:R-:W-:Y:S01]  /*5090*/  ISETP.GE.AND P1, PT, R2, UR11, PT ;  /* 0x0000000b02007c0c */ /* 0x000fe2000bf26270 */
[----:B------:R-:W-:Y:S01]  /*50a0*/  VIADD R33, R29, UR6 ;  /* 0x000000061d217c36 */ /* 0x000fe20008000000 */
[----:B---3--:R-:W-:Y:S01]  /*50b0*/  ISETP.GE.AND P0, PT, R61, UR10, PT ;  /* 0x0000000a3d007c0c */ /* 0x008fe2000bf06270 */
[----:B------:R-:W-:Y:S02]  /*50c0*/  LDS.128 R12, [R49] ;  /* 0x00000000310c7984 */ /* 0x000fe40000000c00 */
[----:B------:R-:W-:Y:S01]  /*50d0*/  BAR.SYNC.DEFER_BLOCKING 0x0 ;  /* 0x0000000000007b1d */ /* 0x000fe20000010000 */
[----:B------:R-:W-:Y:S01]  /*50e0*/  ISETP.GE.AND P3, PT, R6, UR11, PT ;  /* 0x0000000b06007c0c */ /* 0x000fe2000bf66270 */
[----:B------:R-:W-:Y:S01]  /*50f0*/  VIADD R35, R33, UR6 ;  /* 0x0000000621237c36 */ /* 0x000fe20008000000 */
[----:B------:R-:W-:Y:S01]  /*5100*/  ISETP.LT.AND P0, PT, R62, UR11, !P0 ;  /* 0x0000000b3e007c0c */ /* 0x000fe2000c701270 */
[----:B0-----:R-:W-:-:S05]  /*5110*/  IMAD R0, R61, R5, RZ ;  /* 0x000000053d007224 */ /* 0x001fca00078e02ff */
[----:B------:R-:W-:-:S04]  /*5120*/  LEA R2, P2, R0, UR4, 0x1 ;  /* 0x0000000400027c11 */ /* 0x000fc8000f8408ff */
[----:B------:R-:W-:Y:S01]  /*5130*/  LEA.HI.X.SX32 R3, R0, UR5, 0x1, P2 ;  /* 0x0000000500037c11 */ /* 0x000fe200090f0eff */
[----:B------:R-:W-:Y:S01]  /*5140*/  IMAD R0, R5, 0x40, R0 ;  /* 0x0000004005007824 */ /* 0x000fe200078e0200 */
[----:B------:R1:W-:Y:S01]  /*5150*/  STSM.16.M88.4 [R48], R36 ;  /* 0x0000002430007844 */ /* 0x0003e20000000200 */
[----:B------:R-:W-:Y:S01]  /*5160*/  BAR.SYNC.DEFER_BLOCKING 0x0 ;  /* 0x0000000000007b1d */ /* 0x000fe20000010000 */
[----:B------:R-:W-:Y:S01]  /*5170*/  ISETP.GE.AND P2, PT, R62, UR11, PT ;  /* 0x0000000b3e007c0c */ /* 0x000fe2000bf46270 */
[--C-:B------:R-:W-:Y:S01]  /*5180*/  IMAD.WIDE R26, R29, 0x2, R2.reuse ;  /* 0x000000021d1a7825 */ /* 0x100fe200078e0202 */
[----:B------:R-:W-:Y:S02]  /*5190*/  LEA R24, P6, R0, UR4, 0x1 ;  /* 0x0000000400187c11 */ /* 0x000fe4000f8c08ff */
[----:B----4-:R-:W-:Y:S01]  /*51a0*/  ISETP.LT.AND P2, PT, R60, UR10, !P2 ;  /* 0x0000000a3c007c0c */ /* 0x010fe2000d741270 */
[----:B------:R-:W-:Y:S01]  /*51b0*/  IMAD.WIDE R30, R33, 0x2, R2 ;  /* 0x00000002211e7825 */ /* 0x000fe200078e0202 */
[----:B------:R-:W-:-:S02]  /*51c0*/  LEA.HI.X.SX32 R25, R0, UR5, 0x1, P6 ;  /* 0x0000000500197c11 */ /* 0x000fc4000b0f0eff */
[----:B------:R-:W-:Y:S01]  /*51d0*/  ISETP.LT.AND P6, PT, R61, UR10, !P5 ;  /* 0x0000000a3d007c0c */ /* 0x000fe2000efc1270 */
[----:B------:R-:W-:Y:S01]  /*51e0*/  VIADD R0, R62, 0x5 ;  /* 0x000000053e007836 */ /* 0x000fe20000000000 */
[----:B------:R-:W-:Y:S01]  /*51f0*/  ISETP.LT.AND P5, PT, R60, UR10, !P5 ;  /* 0x0000000a3c007c0c */ /* 0x000fe2000efa1270 */
[----:B------:R-:W-:Y:S01]  /*5200*/  IMAD.WIDE R28, R29, 0x2, R24 ;  /* 0x000000021d1c7825 */ /* 0x000fe200078e0218 */
[----:B-1----:R-:W-:-:S03]  /*5210*/  PRMT R36, R56, 0x7632, R36 ;  /* 0x0000763238247816 */ /* 0x002fc60000000024 */
[----:B------:R-:W-:Y:S01]  /*5220*/  VIADD R37, R35, UR6 ;  /* 0x0000000623257c36 */ /* 0x000fe20008000000 */
[----:B------:R-:W0:Y:S01]  /*5230*/  LDS.128 R8, [R49] ;  /* 0x0000000031087984 */ /* 0x000e220000000c00 */
[----:B------:R-:W-:Y:S06]  /*5240*/  BAR.SYNC.DEFER_BLOCKING 0x0 ;  /* 0x0000000000007b1d */ /* 0x000fec0000010000 */
[----:B------:R-:W-:Y:S02]  /*5250*/  STSM.16.M88.4 [R48], R40 ;  /* 0x0000002830007844 */ /* 0x000fe40000000200 */
[----:B------:R-:W-:Y:S06]  /*5260*/  BAR.SYNC.DEFER_BLOCKING 0x0 ;  /* 0x0000000000007b1d */ /* 0x000fec0000010000 */
[----:B------:R-:W1:Y:S02]  /*5270*/  LDS.128 R4, [R49] ;  /* 0x0000000031047984 */ /* 0x000e640000000c00 */
[----:B------:R-:W-:Y:S06]  /*5280*/  BAR.SYNC.DEFER_BLOCKING 0x0 ;  /* 0x0000000000007b1d */ /* 0x000fec0000010000 */
[----:B------:R-:W-:Y:S02]  /*5290*/  STSM.16.M88.4 [R48], R44 ;  /* 0x0000002c30007844 */ /* 0x000fe40000000200 */
[----:B------:R-:W-:Y:S06]  /*52a0*/  BAR.SYNC.DEFER_BLOCKING 0x0 ;  /* 0x0000000000007b1d */ /* 0x000fec0000010000 */
[----:B------:R2:W-:Y:S01]  /*52b0*/  @P0 STG.E.U16 desc[UR8][R26.64], R52 ;  /* 0x000000341a000986 */ /* 0x0005e2000c101508 */
[----:B------:R-:W-:-:S02]  /*52c0*/  ISETP.LT.AND P0, PT, R61, UR10, !P4 ;  /* 0x0000000a3d007c0c */ /* 0x000fc4000e701270 */
[----:B------:R-:W-:Y:S01]  /*52d0*/  ISETP.LT.AND P4, PT, R60, UR10, !P4 ;  /* 0x0000000a3c007c0c */ /* 0x000fe2000e781270 */
[----:B------:R3:W-:Y:S01]  /*52e0*/  @P2 STG.E.U16 desc[UR8][R28.64], R34 ;  /* 0x000000221c002986 */ /* 0x0007e2000c101508 */
[----:B------:R-:W-:Y:S01]  /*52f0*/  ISETP.GE.AND P2, PT, R0, UR11, PT ;  /* 0x0000000b00007c0c */ /* 0x000fe2000bf46270 */
[----:B------:R-:W-:Y:S02]  /*5300*/  VIADD R0, R62, 0x6 ;  /* 0x000000063e007836 */ /* 0x000fe40000000000 */
[----:B------:R4:W-:Y:S03]  /*5310*/  @P6 STG.E.U16 desc[UR8][R30.64], R56 ;  /* 0x000000381e006986 */ /* 0x0009e6000c101508 */
[----:B------:R-:W-:Y:S01]  /*5320*/  ISETP.GE.AND P6, PT, R0, UR11, PT ;  /* 0x0000000b00007c0c */ /* 0x000fe2000bfc6270 */
[----:B--2---:R-:W-:Y:S01]  /*5330*/  IMAD.WIDE R26, R33, 0x2, R24 ;  /* 0x00000002211a7825 */ /* 0x004fe200078e0218 */
[----:B------:R-:W2:Y:S03]  /*5340*/  LDS.128 R48, [R49] ;  /* 0x0000000031307984 */ /* 0x000ea60000000c00 */
[----:B------:R-:W-:Y:S01]  /*5350*/  IMAD.WIDE R32, R35, 0x2, R2 ;  /* 0x0000000223207825 */ /* 0x000fe200078e0202 */
[----:B------:R5:W-:Y:S01]  /*5360*/  @P5 STG.E.U16 desc[UR8][R26.64], R36 ;  /* 0x000000241a005986 */ /* 0x000be2000c101508 */
[----:B------:R-:W-:-:S02]  /*5370*/  ISETP.LT.AND P5, PT, R61, UR10, !P3 ;  /* 0x0000000a3d007c0c */ /* 0x000fc4000dfa1270 */
[----:B------:R-:W-:Y:S01]  /*5380*/  ISETP.LT.AND P3, PT, R60, UR10, !P3 ;  /* 0x0000000a3c007c0c */ /* 0x000fe2000df61270 */
[----:B------:R0:W-:Y:S01]  /*5390*/  @P0 STG.E.U16 desc[UR8][R32.64], R53 ;  /* 0x0000003520000986 */ /* 0x0001e2000c101508 */
[----:B---3--:R-:W-:-:S04]  /*53a0*/  IMAD.WIDE R28, R37, 0x2, R2 ;  /* 0x00000002251c7825 */ /* 0x008fc800078e0202 */
[----:B----4-:R-:W-:Y:S01]  /*53b0*/  IMAD.WIDE R30, R37, 0x2, R24 ;  /* 0x00000002251e7825 */ /* 0x010fe200078e0218 */
[----:B-----5:R-:W-:-:S03]  /*53c0*/  PRMT R36, R57, 0x7632, R36 ;  /* 0x0000763239247816 */ /* 0x020fc60000000024 */
[----:B------:R-:W-:Y:S01]  /*53d0*/  IMAD.WIDE R26, R35, 0x2, R24 ;  /* 0x00000002231a7825 */ /* 0x000fe200078e0218 */
[----:B0-----:R-:W-:-:S03]  /*53e0*/  PRMT R33, R53, 0x7632, R33 ;  /* 0x0000763235217816 */ /* 0x001fc60000000021 */
[----:B------:R-:W-:Y:S02]  /*53f0*/  VIADD R37, R37, UR6 ;  /* 0x0000000625257c36 */ /* 0x000fe40008000000 */
[----:B------:R-:W-:Y:S01]  /*5400*/  VIADD R0, R62, 0x7 ;  /* 0x000000073e007836 */ /* 0x000fe20000000000 */
[----:B------:R0:W-:Y:S01]  /*5410*/  @P4 STG.E.U16 desc[UR8][R26.64], R33 ;  /* 0x000000211a004986 */ /* 0x0001e2000c101508 */
[----:B------:R-:W-:Y:S01]  /*5420*/  ISETP.LT.AND P4, PT, R61, UR10, !P1 ;  /* 0x0000000a3d007c0c */ /* 0x000fe2000cf81270 */
[----:B------:R-:W-:Y:S01]  /*5430*/  VIADD R35, R37, UR6 ;  /* 0x0000000625237c36 */ /* 0x000fe20008000000 */
[----:B------:R-:W-:Y:S01]  /*5440*/  ISETP.LT.AND P1, PT, R60, UR10, !P1 ;  /* 0x0000000a3c007c0c */ /* 0x000fe2000cf21270 */
[----:B------:R-:W-:Y:S01]  /*5450*/  @P5 STG.E.U16 desc[UR8][R28.64], R57 ;  /* 0x000000391c005986 */ /* 0x000fe2000c101508 */
[----:B------:R-:W-:Y:S01]  /*5460*/  ISETP.GE.AND P0, PT, R0, UR11, PT ;  /* 0x0000000b00007c0c */ /* 0x000fe2000bf06270 */
[C---:B------:R-:W-:Y:S02]  /*5470*/  VIADD R34, R62.reuse, 0x8 ;  /* 0x000000083e227836 */ /* 0x040fe40000000000 */
[----:B------:R3:W-:Y:S01]  /*5480*/  @P3 STG.E.U16 desc[UR8][R30.64], R36 ;  /* 0x000000241e003986 */ /* 0x0007e2000c101508 */
[----:B------:R-:W-:Y:S01]  /*5490*/  ISETP.LT.AND P3, PT, R61, UR10, !P2 ;  /* 0x0000000a3d007c0c */ /* 0x000fe2000d761270 */
[----:B------:R-:W-:Y:S01]  /*54a0*/  VIADD R0, R62, 0x9 ;  /* 0x000000093e007836 */ /* 0x000fe20000000000 */
[----:B------:R-:W-:Y:S01]  /*54b0*/  ISETP.LT.AND P2, PT, R60, UR10, !P2 ;  /* 0x0000000a3c007c0c */ /* 0x000fe2000d741270 */
[----:B0-----:R-:W-:Y:S01]  /*54c0*/  IMAD.WIDE R32, R37, 0x2, R2 ;  /* 0x0000000225207825 */ /* 0x001fe200078e0202 */
[----:B------:R-:W-:-:S03]  /*54d0*/  ISETP.GE.AND P5, PT, R34, UR11, PT ;  /* 0x0000000b22007c0c */ /* 0x000fc6000bfa6270 */
[----:B------:R-:W-:Y:S01]  /*54e0*/  IMAD.WIDE R26, R37, 0x2, R24 ;  /* 0x00000002251a7825 */ /* 0x000fe200078e0218 */
[----:B------:R-:W-:Y:S01]  /*54f0*/  @P4 STG.E.U16 desc[UR8][R32.64], R54 ;  /* 0x0000003620004986 */ /* 0x000fe2000c101508 */
[----:B------:R-:W-:Y:S02]  /*5500*/  ISETP.GE.AND P4, PT, R0, UR11, PT ;  /* 0x0000000b00007c0c */ /* 0x000fe4000bf86270 */
[----:B---3--:R-:W-:Y:S01]  /*5510*/  PRMT R31, R54, 0x7632, R31 ;  /* 0x00007632361f7816 */ /* 0x008fe2000000001f */
[----:B------:R-:W-:-:S04]  /*5520*/  IMAD.WIDE R28, R35, 0x2, R2 ;  /* 0x00000002231c7825 */ /* 0x000fc800078e0202 */
[----:B------:R0:W-:Y:S01]  /*5530*/  @P1 STG.E.U16 desc[UR8][R26.64], R31 ;  /* 0x0000001f1a001986 */ /* 0x0001e2000c101508 */
[----:B------:R-:W-:Y:S01]  /*5540*/  ISETP.LT.AND P1, PT, R61, UR10, !P6 ;  /* 0x0000000a3d007c0c */ /* 0x000fe2000f721270 */
[----:B------:R-:W-:Y:S01]  /*5550*/  VIADD R34, R62, 0xa ;  /* 0x0000000a3e227836 */ /* 0x000fe20000000000 */
[----:B------:R-:W-:Y:S01]  /*5560*/  ISETP.LT.AND P6, PT, R60, UR10, !P6 ;  /* 0x0000000a3c007c0c */ /* 0x000fe2000f7c1270 */
[----:B------:R3:W-:Y:S01]  /*5570*/  @P3 STG.E.U16 desc[UR8][R28.64], R58 ;  /* 0x0000003a1c003986 */ /* 0x0007e2000c101508 */
[----:B------:R-:W-:Y:S02]  /*5580*/  VIADD R0, R62, 0xb ;  /* 0x0000000b3e007836 */ /* 0x000fe40000000000 */
[----:B------:R-:W-:Y:S02]  /*5590*/  ISETP.GE.AND P3, PT, R34, UR11, PT ;  /* 0x0000000b22007c0c */ /* 0x000fe4000bf66270 */
[----:B------:R-:W-:Y:S01]  /*55a0*/  PRMT R34, R59, 0x7632, R34 ;  /* 0x000076323b227816 */ /* 0x000fe20000000022 */
[----:B0-----:R-:W-:Y:S01]  /*55b0*/  IMAD.WIDE R30, R35, 0x2, R24 ;  /* 0x00000002231e7825 */ /* 0x001fe200078e0218 */
[----:B------:R-:W-:-:S03]  /*55c0*/  PRMT R27, R58, 0x7632, R27 ;  /* 0x000076323a1b7816 */ /* 0x000fc6000000001b */
[----:B------:R-:W-:Y:S01]  /*55d0*/  VIADD R35, R35, UR6 ;  /* 0x0000000623237c36 */ /* 0x000fe20008000000 */
[----:B---3--:R-:W-:Y:S01]  /*55e0*/  PRMT R29, R55, 0x7632, R29 ;  /* 0x00007632371d7816 */ /* 0x008fe2000000001d */
[----:B------:R0:W-:Y:S01]  /*55f0*/  @P2 STG.E.U16 desc[UR8][R30.64], R27 ;  /* 0x0000001b1e002986 */ /* 0x0001e2000c101508 */
[----:B------:R-:W-:Y:S01]  /*5600*/  ISETP.LT.AND P2, PT, R61, UR10, !P0 ;  /* 0x0000000a3d007c0c */ /* 0x000fe2000c741270 */
[----:B------:R-:W-:Y:S01]  /*5610*/  IMAD.WIDE R32, R35, 0x2, R24 ;  /* 0x0000000223207825 */ /* 0x000fe200078e0218 */
[----:B------:R-:W-:-:S03]  /*5620*/  ISETP.LT.AND P0, PT, R60, UR10, !P0 ;  /* 0x0000000a3c007c0c */ /* 0x000fc6000c701270 */
[C---:B0-----:R-:W-:Y:S01]  /*5630*/  IMAD.WIDE R26, R35.reuse, 0x2, R2 ;  /* 0x00000002231a7825 */ /* 0x041fe200078e0202 */
[----:B------:R-:W-:-:S04]  /*5640*/  IADD3 R35, R35, UR6, RZ ;  /* 0x0000000623237c10 */ /* 0x000fc8000fffe0ff */
[----:B------:R0:W-:Y:S01]  /*5650*/  @P1 STG.E.U16 desc[UR8][R26.64], R55 ;  /* 0x000000371a001986 */ /* 0x0001e2000c101508 */
[----:B------:R-:W-:Y:S01]  /*5660*/  VIADD R37, R35, UR6 ;  /* 0x0000000623257c36 */ /* 0x000fe20008000000 */
[----:B------:R-:W-:Y:S01]  /*5670*/  ISETP.GE.AND P1, PT, R0, UR11, PT ;  /* 0x0000000b00007c0c */ /* 0x000fe2000bf26270 */
[----:B------:R-:W-:Y:S01]  /*5680*/  VIADD R0, R62, 0xc ;  /* 0x0000000c3e007836 */ /* 0x000fe20000000000 */
[----:B------:R3:W-:Y:S01]  /*5690*/  @P6 STG.E.U16 desc[UR8][R32.64], R29 ;  /* 0x0000001d20006986 */ /* 0x0007e2000c101508 */
[----:B------:R-:W-:Y:S01]  /*56a0*/  ISETP.LT.AND P6, PT, R61, UR10, !P5 ;  /* 0x0000000a3d007c0c */ /* 0x000fe2000efc1270 */
[----:B------:R-:W-:Y:S01]  /*56b0*/  IMAD.WIDE R30, R37, 0x2, R2 ;  /* 0x00000002251e7825 */ /* 0x000fe200078e0202 */
[----:B------:R-:W-:-:S03]  /*56c0*/  ISETP.LT.AND P5, PT, R60, UR10, !P5 ;  /* 0x0000000a3c007c0c */ /* 0x000fc6000efa1270 */
[----:B0-----:R-:W-:-:S04]  /*56d0*/  IMAD.WIDE R26, R35, 0x2, R24 ;  /* 0x00000002231a7825 */ /* 0x001fc800078e0218 */
[----:B---3--:R-:W-:-:S04]  /*56e0*/  IMAD.WIDE R28, R35, 0x2, R2 ;  /* 0x00000002231c7825 */ /* 0x008fc800078e0202 */
[----:B------:R-:W-:Y:S01]  /*56f0*/  IMAD.WIDE R32, R37, 0x2, R24 ;  /* 0x0000000225207825 */ /* 0x000fe200078e0218 */
[----:B------:R0:W-:Y:S01]  /*5700*/  @P2 STG.E.U16 desc[UR8][R28.64], R59 ;  /* 0x0000003b1c002986 */ /* 0x0001e2000c101508 */
[----:B------:R-:W-:Y:S02]  /*5710*/  ISETP.LT.AND P2, PT, R61, UR10, !P4 ;  /* 0x0000000a3d007c0c */ /* 0x000fe4000e741270 */
[----:B------:R-:W-:Y:S01]  /*5720*/  ISETP.LT.AND P4, PT, R60, UR10, !P4 ;  /* 0x0000000a3c007c0c */ /* 0x000fe2000e781270 */
[----:B------:R-:W-:Y:S01]  /*5730*/  VIADD R37, R37, UR6 ;  /* 0x0000000625257c36 */ /* 0x000fe20008000000 */
[----:B------:R3:W-:Y:S01]  /*5740*/  @P0 STG.E.U16 desc[UR8][R26.64], R34 ;  /* 0x000000221a000986 */ /* 0x0007e2000c101508 */
[----:B------:R-:W-:Y:S01]  /*5750*/  ISETP.GE.AND P0, PT, R0, UR11, PT ;  /* 0x0000000b00007c0c */ /* 0x000fe2000bf06270 */
[----:B------:R-:W-:Y:S02]  /*5760*/  VIADD R0, R62, 0xd ;  /* 0x0000000d3e007836 */ /* 0x000fe40000000000 */
[----:B------:R4:W-:Y:S01]  /*5770*/  @P6 STG.E.U16 desc[UR8][R30.64], R20 ;  /* 0x000000141e006986 */ /* 0x0009e2000c101508 */
[----:B------:R-:W-:Y:S01]  /*5780*/  VIADD R35, R37, UR6 ;  /* 0x0000000625237c36 */ /* 0x000fe20008000000 */
[----:B0-----:R-:W-:-:S02]  /*5790*/  PRMT R29, R20, 0x7632, R29 ;  /* 0x00007632141d7816 */ /* 0x001fc4000000001d */
[----:B------:R-:W-:Y:S01]  /*57a0*/  ISETP.GE.AND P6, PT, R0, UR11, PT ;  /* 0x0000000b00007c0c */ /* 0x000fe2000bfc6270 */
[----:B------:R-:W-:Y:S02]  /*57b0*/  VIADD R0, R62, 0xe ;  /* 0x0000000e3e007836 */ /* 0x000fe40000000000 */
[----:B------:R0:W-:Y:S01]  /*57c0*/  @P5 STG.E.U16 desc[UR8][R32.64], R29 ;  /* 0x0000001d20005986 */ /* 0x0001e2000c101508 */
[----:B------:R-:W-:Y:S01]  /*57d0*/  ISETP.LT.AND P5, PT, R61, UR10, !P3 ;  /* 0x0000000a3d007c0c */ /* 0x000fe2000dfa1270 */
[----:B---3--:R-:W-:Y:S01]  /*57e0*/  IMAD.WIDE R26, R37, 0x2, R24 ;  /* 0x00000002251a7825 */ /* 0x008fe200078e0218 */
[----:B------:R-:W-:Y:S02]  /*57f0*/  ISETP.LT.AND P3, PT, R60, UR10, !P3 ;  /* 0x0000000a3c007c0c */ /* 0x000fe4000df61270 */
[----:B------:R-:W-:Y:S01]  /*5800*/  PRMT R34, R16, 0x7632, R34 ;  /* 0x0000763210227816 */ /* 0x000fe20000000022 */
[----:B----4-:R-:W-:-:S04]  /*5810*/  IMAD.WIDE R30, R35, 0x2, R2 ;  /* 0x00000002231e7825 */ /* 0x010fc800078e0202 */
[----:B0-----:R-:W-:-:S04]  /*5820*/  IMAD.WIDE R28, R37, 0x2, R2 ;  /* 0x00000002251c7825 */ /* 0x001fc800078e0202 */
[C---:B------:R-:W-:Y:S01]  /*5830*/  IMAD.WIDE R32, R35.reuse, 0x2, R24 ;  /* 0x0000000223207825 */ /* 0x040fe200078e0218 */
[----:B------:R0:W-:Y:S01]  /*5840*/  @P2 STG.E.U16 desc[UR8][R28.64], R16 ;  /* 0x000000101c002986 */ /* 0x0001e2000c101508 */
[----:B------:R-:W-:Y:S02]  /*5850*/  ISETP.GE.AND P2, PT, R0, UR11, PT ;  /* 0x0000000b00007c0c */ /* 0x000fe4000bf46270 */
[----:B------:R-:W-:Y:S01]  /*5860*/  VIADD R35, R35, UR6 ;  /* 0x0000000623237c36 */ /* 0x000fe20008000000 */
[----:B------:R3:W-:Y:S01]  /*5870*/  @P4 STG.E.U16 desc[UR8][R26.64], R34 ;  /* 0x000000221a004986 */ /* 0x0007e2000c101508 */
[C---:B------:R-:W-:Y:S01]  /*5880*/  ISETP.LT.AND P4, PT, R61.reuse, UR10, !P1 ;  /* 0x0000000a3d007c0c */ /* 0x040fe2000cf81270 */
[----:B------:R-:W-:Y:S01]  /*5890*/  VIADD R0, R62, 0x10 ;  /* 0x000000103e007836 */ /* 0x000fe20000000000 */
[C---:B------:R-:W-:Y:S01]  /*58a0*/  ISETP.LT.AND P1, PT, R60.reuse, UR10, !P1 ;  /* 0x0000000a3c007c0c */ /* 0x040fe2000cf21270 */
[----:B------:R4:W-:Y:S01]  /*58b0*/  @P5 STG.E.U16 desc[UR8][R30.64], R21 ;  /* 0x000000151e005986 */ /* 0x0009e2000c101508 */
[----:B------:R-:W-:Y:S01]  /*58c0*/  ISETP.LT.AND P5, PT, R61, UR10, !P0 ;  /* 0x0000000a3d007c0c */ /* 0x000fe2000c7a1270 */
[----:B------:R-:W-:Y:S01]  /*58d0*/  VIADD R37, R35, UR6 ;  /* 0x0000000623257c36 */ /* 0x000fe20008000000 */
[----:B------:R-:W-:Y:S01]  /*58e0*/  ISETP.LT.AND P0, PT, R60, UR10, !P0 ;  /* 0x0000000a3c007c0c */ /* 0x000fe2000c701270 */
[----:B0-----:R-:W-:Y:S01]  /*58f0*/  VIADD R16, R62, 0xf ;  /* 0x0000000f3e107836 */ /* 0x001fe20000000000 */
[----:B------:R-:W-:Y:S01]  /*5900*/  PRMT R29, R21, 0x7632, R29 ;  /* 0x00007632151d7816 */ /* 0x000fe2000000001d */
[----:B---3--:R-:W-:-:S04]  /*5910*/  IMAD.WIDE R26, R37, 0x2, R2 ;  /* 0x00000002251a7825 */ /* 0x008fc800078e0202 */
[----:B------:R0:W-:Y:S01]  /*5920*/  @P3 STG.E.U16 desc[UR8][R32.64], R29 ;  /* 0x0000001d20003986 */ /* 0x0001e2000c101508 */
[----:B------:R-:W-:Y:S01]  /*5930*/  ISETP.GE.AND P3, PT, R16, UR11, PT ;  /* 0x0000000b10007c0c */ /* 0x000fe2000bf66270 */
[----:B----4-:R-:W-:Y:S01]  /*5940*/  IMAD.WIDE R20, R35, 0x2, R24 ;  /* 0x0000000223147825 */ /* 0x010fe200078e0218 */
[----:B------:R-:W-:-:S03]  /*5950*/  PRMT R31, R17, 0x7632, R31 ;  /* 0x00007632111f7816 */ /* 0x000fc6000000001f */
[----:B0-----:R-:W-:-:S05]  /*5960*/  IMAD.WIDE R28, R35, 0x2, R2 ;  /* 0x00000002231c7825 */ /* 0x001fca00078e0202 */
[----:B------:R0:W-:Y:S01]  /*5970*/  @P4 STG.E.U16 desc[UR8][R28.64], R17 ;  /* 0x000000111c004986 */ /* 0x0001e2000c101508 */
[----:B------:R-:W-:Y:S01]  /*5980*/  ISETP.GE.AND P4, PT, R0, UR11, PT ;  /* 0x0000000b00007c0c */ /* 0x000fe2000bf86270 */
[----:B------:R-:W-:Y:S02]  /*5990*/  VIADD R0, R62, 0x12 ;  /* 0x000000123e007836 */ /* 0x000fe40000000000 */
[----:B------:R3:W-:Y:S01]  /*59a0*/  @P1 STG.E.U16 desc[UR8][R20.64], R31 ;  /* 0x0000001f14001986 */ /* 0x0007e2000c101508 */
[C---:B------:R-:W-:Y:S02]  /*59b0*/  ISETP.LT.AND P1, PT, R61.reuse, UR10, !P6 ;  /* 0x0000000a3d007c0c */ /* 0x040fe4000f721270 */
[C---:B------:R-:W-:Y:S01]  /*59c0*/  ISETP.LT.AND P6, PT, R60.reuse, UR10, !P6 ;  /* 0x0000000a3c007c0c */ /* 0x040fe2000f7c1270 */
[----:B------:R4:W-:Y:S01]  /*59d0*/  @P5 STG.E.U16 desc[UR8][R26.64], R22 ;  /* 0x000000161a005986 */ /* 0x0009e2000c101508 */
[----:B------:R-:W-:Y:S02]  /*59e0*/  ISETP.LT.AND P5, PT, R61, UR10, !P2 ;  /* 0x0000000a3d007c0c */ /* 0x000fe4000d7a1270 */
[----:B------:R-:W-:Y:S01]  /*59f0*/  ISETP.LT.AND P2, PT, R60, UR10, !P2 ;  /* 0x0000000a3c007c0c */ /* 0x000fe2000d741270 */
[----:B0-----:R-:W-:-:S02]  /*5a00*/  VIADD R28, R62, 0x11 ;  /* 0x000000113e1c7836 */ /* 0x001fc40000000000 */
[----:B---3--:R-:W-:Y:S01]  /*5a10*/  IMAD.WIDE R30, R37, 0x2, R24 ;  /* 0x00000002251e7825 */ /* 0x008fe200078e0218 */
[----:B------:R-:W-:-:S03]  /*5a20*/  PRMT R21, R22, 0x7632, R21 ;  /* 0x0000763216157816 */ /* 0x000fc60000000015 */
[----:B------:R-:W-:Y:S01]  /*5a30*/  VIADD R37, R37, UR6 ;  /* 0x0000000625257c36 */ /* 0x000fe20008000000 */
[----:B----4-:R-:W-:Y:S01]  /*5a40*/  PRMT R27, R18, 0x7632, R27 ;  /* 0x00007632121b7816 */ /* 0x010fe2000000001b */
[----:B------:R0:W-:Y:S01]  /*5a50*/  @P0 STG.E.U16 desc[UR8][R30.64], R21 ;  /* 0x000000151e000986 */ /* 0x0001e2000c101508 */
[----:B------:R-:W-:Y:S01]  /*5a60*/  ISETP.GE.AND P0, PT, R28, UR11, PT ;  /* 0x0000000b1c007c0c */ /* 0x000fe2000bf06270 */
[----:B------:R-:W-:-:S05]  /*5a70*/  IMAD.WIDE R16, R37, 0x2, R2 ;  /* 0x0000000225107825 */ /* 0x000fca00078e0202 */
[----:B------:R3:W-:Y:S01]  /*5a80*/  @P1 STG.E.U16 desc[UR8][R16.64], R18 ;  /* 0x0000001210001986 */ /* 0x0007e2000c101508 */
[----:B------:R-:W-:Y:S01]  /*5a90*/  ISETP.GE.AND P1, PT, R0, UR11, PT ;  /* 0x0000000b00007c0c */ /* 0x000fe2000bf26270 */
[----:B------:R-:W-:Y:S02]  /*5aa0*/  VIADD R0, R62, 0x13 ;  /* 0x000000133e007836 */ /* 0x000fe40000000000 */
[----:B0-----:R-:W-:Y:S01]  /*5ab0*/  IMAD.WIDE R20, R37, 0x2, R24 ;  /* 0x0000000225147825 */ /* 0x001fe200078e0218 */
[----:B------:R-:W-:-:S03]  /*5ac0*/  PRMT R30, R23, 0x7632, R30 ;  /* 0x00007632171e7816 */ /* 0x000fc6000000001e */
[----:B------:R-:W-:Y:S01]  /*5ad0*/  VIADD R37, R37, UR6 ;  /* 0x0000000625257c36 */ /* 0x000fe20008000000 */
[----:B------:R0:W-:Y:S01]  /*5ae0*/  @P6 STG.E.U16 desc[UR8][R20.64], R27 ;  /* 0x0000001b14006986 */ /* 0x0001e2000c101508 */
[----:B------:R-:W-:Y:S02]  /*5af0*/  ISETP.LT.AND P6, PT, R61, UR10, !P3 ;  /* 0x0000000a3d007c0c */ /* 0x000fe4000dfc1270 */
[C---:B------:R-:W-:Y:S01]  /*5b00*/  VIADD R31, R37.reuse, UR6 ;  /* 0x00000006251f7c36 */ /* 0x040fe20008000000 */
[----:B------:R-:W-:Y:S01]  /*5b10*/  ISETP.LT.AND P3, PT, R60, UR10, !P3 ;  /* 0x0000000a3c007c0c */ /* 0x000fe2000df61270 */
[----:B---3--:R-:W-:Y:S01]  /*5b20*/  IMAD.WIDE R16, R37, 0x2, R24 ;  /* 0x0000000225107825 */ /* 0x008fe200078e0218 */
[----:B------:R-:W-:-:S03]  /*5b30*/  PRMT R18, R19, 0x7632, R18 ;  /* 0x0000763213127816 */ /* 0x000fc60000000012 */
[----:B------:R-:W-:-:S04]  /*5b40*/  IMAD.WIDE R28, R31, 0x2, R24 ;  /* 0x000000021f1c7825 */ /* 0x000fc800078e0218 */
[----:B0-----:R-:W-:-:S04]  /*5b50*/  IMAD.WIDE R26, R37, 0x2, R2 ;  /* 0x00000002251a7825 */ /* 0x001fc800078e0202 */
[--C-:B------:R-:W-:Y:S01]  /*5b60*/  IMAD.WIDE R20, R31, 0x2, R2.reuse ;  /* 0x000000021f147825 */ /* 0x100fe200078e0202 */
[----:B------:R0:W-:Y:S01]  /*5b70*/  @P5 STG.E.U16 desc[UR8][R26.64], R23 ;  /* 0x000000171a005986 */ /* 0x0001e2000c101508 */
[----:B------:R-:W-:Y:S02]  /*5b80*/  ISETP.LT.AND P5, PT, R61, UR10, !P4 ;  /* 0x0000000a3d007c0c */ /* 0x000fe4000e7a1270 */
[----:B------:R-:W-:Y:S01]  /*5b90*/  VIADD R31, R31, UR6 ;  /* 0x000000061f1f7c36 */ /* 0x000fe20008000000 */
[----:B------:R3:W-:Y:S01]  /*5ba0*/  @P2 STG.E.U16 desc[UR8][R16.64], R30 ;  /* 0x0000001e10002986 */ /* 0x0007e2000c101508 */
[----:B------:R-:W-:Y:S02]  /*5bb0*/  ISETP.LT.AND P4, PT, R60, UR10, !P4 ;  /* 0x0000000a3c007c0c */ /* 0x000fe4000e781270 */
[----:B------:R-:W-:Y:S01]  /*5bc0*/  ISETP.GE.AND P2, PT, R0, UR11, PT ;  /* 0x0000000b00007c0c */ /* 0x000fe2000bf46270 */
[----:B------:R4:W-:Y:S01]  /*5bd0*/  @P6 STG.E.U16 desc[UR8][R20.64], R19 ;  /* 0x0000001314006986 */ /* 0x0009e2000c101508 */
[----:B------:R-:W-:Y:S01]  /*5be0*/  ISETP.LT.AND P6, PT, R61, UR10, !P0 ;  /* 0x0000000a3d007c0c */ /* 0x000fe2000c7c1270 */
[----:B------:R-:W-:Y:S01]  /*5bf0*/  VIADD R0, R62, 0x14 ;  /* 0x000000143e007836 */ /* 0x000fe20000000000 */
[----:B------:R-:W-:Y:S01]  /*5c00*/  ISETP.LT.AND P0, PT, R60, UR10, !P0 ;  /* 0x0000000a3c007c0c */ /* 0x000fe2000c701270 */
[----:B0-----:R-:W-:Y:S01]  /*5c10*/  IMAD.WIDE R22, R31, 0x2, R2 ;  /* 0x000000021f167825 */ /* 0x001fe200078e0202 */
[----:B------:R0:W-:Y:S01]  /*5c20*/  @P3 STG.E.U16 desc[UR8][R28.64], R18 ;  /* 0x000000121c003986 */ /* 0x0001e2000c101508 */
[----:B------:R-:W-:-:S02]  /*5c30*/  PRMT R26, R8, 0x7632, R26 ;  /* 0x00007632081a7816 */ /* 0x000fc4000000001a */
[C---:B------:R-:W-:Y:S01]  /*5c40*/  VIADD R27, R31.reuse, UR6 ;  /* 0x000000061f1b7c36 */ /* 0x040fe20008000000 */
[----:B------:R5:W-:Y:S01]  /*5c50*/  @P5 STG.E.U16 desc[UR8][R22.64], R12 ;  /* 0x0000000c16005986 */ /* 0x000be2000c101508 */
[----:B---3--:R-:W-:Y:S01]  /*5c60*/  IMAD.WIDE R16, R31, 0x2, R24 ;  /* 0x000000021f107825 */ /* 0x008fe200078e0218 */
[----:B------:R-:W-:-:S03]  /*5c70*/  ISETP.GE.AND P3, PT, R0, UR11, PT ;  /* 0x0000000b00007c0c */ /* 0x000fc6000bf66270 */
[----:B----4-:R-:W-:-:S04]  /*5c80*/  IMAD.WIDE R20, R27, 0x2, R24 ;  /* 0x000000021b147825 */ /* 0x010fc800078e0218 */
[----:B0-----:R-:W-:Y:S01]  /*5c90*/  IMAD.WIDE R18, R27, 0x2, R2 ;  /* 0x000000021b127825 */ /* 0x001fe200078e0202 */
[----:B-----5:R-:W-:-:S03]  /*5ca0*/  PRMT R23, R12, 0x7632, R23 ;  /* 0x000076320c177816 */ /* 0x020fc60000000017 */
[----:B------:R-:W-:Y:S02]  /*5cb0*/  VIADD R27, R27, UR6 ;  /* 0x000000061b1b7c36 */ /* 0x000fe40008000000 */
[----:B------:R-:W-:Y:S01]  /*5cc0*/  VIADD R12, R62, 0x16 ;  /* 0x000000163e0c7836 */ /* 0x000fe20000000000 */
[----:B------:R0:W-:Y:S01]  /*5cd0*/  @P4 STG.E.U16 desc[UR8][R16.64], R23 ;  /* 0x0000001710004986 */ /* 0x0001e2000c101508 */
[----:B------:R-:W-:Y:S01]  /*5ce0*/  ISETP.LT.AND P4, PT, R61, UR10, !P1 ;  /* 0x0000000a3d007c0c */ /* 0x000fe2000cf81270 */
[----:B------:R-:W-:Y:S01]  /*5cf0*/  VIADD R29, R27, UR6 ;  /* 0x000000061b1d7c36 */ /* 0x000fe20008000000 */
[----:B------:R-:W-:Y:S01]  /*5d00*/  ISETP.LT.AND P1, PT, R60, UR10, !P1 ;  /* 0x0000000a3c007c0c */ /* 0x000fe2000cf21270 */
[----:B------:R-:W-:Y:S01]  /*5d10*/  @P6 STG.E.U16 desc[UR8][R18.64], R8 ;  /* 0x0000000812006986 */ /* 0x000fe2000c101508 */
[----:B------:R-:W-:Y:S01]  /*5d20*/  ISETP.LT.AND P6, PT, R61, UR10, !P2 ;  /* 0x0000000a3d007c0c */ /* 0x000fe2000d7c1270 */
[----:B------:R-:W-:Y:S01]  /*5d30*/  VIADD R0, R62, 0x15 ;  /* 0x000000153e007836 */ /* 0x000fe20000000000 */
[----:B------:R-:W-:Y:S01]  /*5d40*/  ISETP.LT.AND P2, PT, R60, UR10, !P2 ;  /* 0x0000000a3c007c0c */ /* 0x000fe2000d741270 */
[----:B------:R3:W-:Y:S01]  /*5d50*/  @P0 STG.E.U16 desc[UR8][R20.64], R26 ;  /* 0x0000001a14000986 */ /* 0x0007e2000c101508 */
[----:B------:R-:W-:-:S02]  /*5d60*/  ISETP.GE.AND P0, PT, R12, UR11, PT ;  /* 0x0000000b0c007c0c */ /* 0x000fc4000bf06270 */
[----:B------:R-:W-:Y:S01]  /*5d70*/  ISETP.GE.AND P5, PT, R0, UR11, PT ;  /* 0x0000000b00007c0c */ /* 0x000fe2000bfa6270 */
[----:B0-----:R-:W-:Y:S01]  /*5d80*/  IMAD.WIDE R22, R27, 0x2, R2 ;  /* 0x000000021b167825 */ /* 0x001fe200078e0202 */
[----:B------:R-:W-:-:S03]  /*5d90*/  IADD3 R0, R62, 0x17, RZ ;  /* 0x000000173e007810 */ /* 0x000fc60007ffe0ff */
[----:B------:R-:W-:Y:S01]  /*5da0*/  IMAD.WIDE R16, R27, 0x2, R24 ;  /* 0x000000021b107825 */ /* 0x000fe200078e0218 */
[----:B------:R0:W-:Y:S01]  /*5db0*/  @P4 STG.E.U16 desc[UR8][R22.64], R13 ;  /* 0x0000000d16004986 */ /* 0x0001e2000c101508 */
[----:B------:R-:W-:Y:S02]  /*5dc0*/  ISETP.GE.AND P4, PT, R0, UR11, PT ;  /* 0x0000000b00007c0c */ /* 0x000fe4000bf86270 */
[----:B---3--:R-:W-:Y:S01]  /*5dd0*/  PRMT R21, R13, 0x7632, R21 ;  /* 0x000076320d157816 */ /* 0x008fe20000000015 */
[----:B------:R-:W-:-:S04]  /*5de0*/  IMAD.WIDE R18, R29, 0x2, R2 ;  /* 0x000000021d127825 */ /* 0x000fc800078e0202 */
[----:B------:R3:W-:Y:S01]  /*5df0*/  @P1 STG.E.U16 desc[UR8][R16.64], R21 ;  /* 0x0000001510001986 */ /* 0x0007e2000c101508 */
[----:B------:R-:W-:Y:S02]  /*5e00*/  VIADD R27, R29, UR6 ;  /* 0x000000061d1b7c36 */ /* 0x000fe40008000000 */
[----:B------:R-:W-:Y:S01]  /*5e10*/  VIADD R8, R62, 0x18 ;  /* 0x000000183e087836 */ /* 0x000fe20000000000 */
[----:B------:R4:W-:Y:S01]  /*5e20*/  @P6 STG.E.U16 desc[UR8][R18.64], R9 ;  /* 0x0000000912006986 */ /* 0x0009e2000c101508 */
[----:B------:R-:W-:Y:S01]  /*5e30*/  ISETP.LT.AND P6, PT, R61, UR10, !P3 ;  /* 0x0000000a3d007c0c */ /* 0x000fe2000dfc1270 */
[----:B0-----:R-:W-:Y:S01]  /*5e40*/  IMAD.WIDE R12, R29, 0x2, R24 ;  /* 0x000000021d0c7825 */ /* 0x001fe200078e0218 */
[----:B------:R-:W-:Y:S02]  /*5e50*/  ISETP.LT.AND P3, PT, R60, UR10, !P3 ;  /* 0x0000000a3c007c0c */ /* 0x000fe4000df61270 */
[----:B------:R-:W-:Y:S01]  /*5e60*/  PRMT R22, R14, 0x7632, R22 ;  /* 0x000076320e167816 */ /* 0x000fe20000000016 */
[----:B------:R-:W-:Y:S01]  /*5e70*/  VIADD R0, R62, 0x19 ;  /* 0x000000193e007836 */ /* 0x000fe20000000000 */
[----:B------:R-:W-:Y:S01]  /*5e80*/  ISETP.GE.AND P1, PT, R8, UR11, PT ;  /* 0x0000000b08007c0c */ /* 0x000fe2000bf26270 */
[----:B---3--:R-:W-:Y:S01]  /*5e90*/  IMAD.WIDE R20, R27, 0x2, R2 ;  /* 0x000000021b147825 */ /* 0x008fe200078e0202 */
[----:B----4-:R-:W-:-:S03]  /*5ea0*/  PRMT R19, R9, 0x7632, R19 ;  /* 0x0000763209137816 */ /* 0x010fc60000000013 */
[C---:B------:R-:W-:Y:S02]  /*5eb0*/  IMAD.WIDE R16, R27.reuse, 0x2, R24 ;  /* 0x000000021b107825 */ /* 0x040fe400078e0218 */
[----:B------:R0:W-:Y:S02]  /*5ec0*/  @P2 STG.E.U16 desc[UR8][R12.64], R19 ;  /* 0x000000130c002986 */ /* 0x0001e4000c101508 */
[----:B------:R-:W-:Y:S01]  /*5ed0*/  VIADD R27, R27, UR6 ;  /* 0x000000061b1b7c36 */ /* 0x000fe20008000000 */
[----:B------:R-:W-:Y:S01]  /*5ee0*/  ISETP.GE.AND P2, PT, R0, UR11, PT ;  /* 0x0000000b00007c0c */ /* 0x000fe2000bf46270 */
[----:B------:R-:W-:Y:S01]  /*5ef0*/  VIADD R0, R62, 0x1a ;  /* 0x0000001a3e007836 */ /* 0x000fe20000000000 */
[----:B------:R3:W-:Y:S01]  /*5f00*/  @P6 STG.E.U16 desc[UR8][R20.64], R14 ;  /* 0x0000000e14006986 */ /* 0x0007e2000c101508 */
[----:B------:R-:W-:Y:S01]  /*5f10*/  ISETP.LT.AND P6, PT, R61, UR10, !P0 ;  /* 0x0000000a3d007c0c */ /* 0x000fe2000c7c1270 */
[----:B------:R-:W-:Y:S01]  /*5f20*/  IMAD.WIDE R8, R27, 0x2, R2 ;  /* 0x000000021b087825 */ /* 0x000fe200078e0202 */
[C---:B------:R-:W-:Y:S01]  /*5f30*/  ISETP.LT.AND P0, PT, R60.reuse, UR10, !P0 ;  /* 0x0000000a3c007c0c */ /* 0x040fe2000c701270 */
[----:B------:R4:W-:Y:S01]  /*5f40*/  @P3 STG.E.U16 desc[UR8][R16.64], R22 ;  /* 0x0000001610003986 */ /* 0x0009e2000c101508 */
[----:B------:R-:W-:Y:S01]  /*5f50*/  ISETP.LT.AND P3, PT, R61, UR10, !P5 ;  /* 0x0000000a3d007c0c */ /* 0x000fe2000ef61270 */
[C---:B------:R-:W-:Y:S01]  /*5f60*/  VIADD R23, R27.reuse, UR6 ;  /* 0x000000061b177c36 */ /* 0x040fe20008000000 */
[----:B------:R-:W-:Y:S01]  /*5f70*/  ISETP.LT.AND P5, PT, R60, UR10, !P5 ;  /* 0x0000000a3c007c0c */ /* 0x000fe2000efa1270 */
[----:B0-----:R-:W-:Y:S01]  /*5f80*/  IMAD.WIDE R12, R27, 0x2, R24 ;  /* 0x000000021b0c7825 */ /* 0x001fe200078e0218 */
[----:B---3--:R-:W-:-:S03]  /*5f90*/  PRMT R14, R10, 0x7632, R14 ;  /* 0x000076320a0e7816 */ /* 0x008fc6000000000e */
[----:B------:R-:W-:Y:S01]  /*5fa0*/  IMAD.WIDE R18, R23, 0x2, R24 ;  /* 0x0000000217127825 */ /* 0x000fe200078e0218 */
[----:B----4-:R-:W-:-:S03]  /*5fb0*/  PRMT R22, R15, 0x7632, R22 ;  /* 0x000076320f167816 */ /* 0x010fc60000000016 */
[C-C-:B------:R-:W-:Y:S02]  /*5fc0*/  IMAD.WIDE R16, R23.reuse, 0x2, R2.reuse ;  /* 0x0000000217107825 */ /* 0x140fe400078e0202 */
[----:B------:R0:W-:Y:S01]  /*5fd0*/  @P3 STG.E.U16 desc[UR8][R8.64], R10 ;  /* 0x0000000a08003986 */ /* 0x0001e2000c101508 */
[----:B------:R-:W-:Y:S01]  /*5fe0*/  ISETP.GE.AND P3, PT, R0, UR11, PT ;  /* 0x0000000b00007c0c */ /* 0x000fe2000bf66270 */
[----:B------:R-:W-:Y:S02]  /*5ff0*/  VIADD R23, R23, UR6 ;  /* 0x0000000617177c36 */ /* 0x000fe40008000000 */
[----:B------:R3:W-:Y:S01]  /*6000*/  @P5 STG.E.U16 desc[UR8][R12.64], R14 ;  /* 0x0000000e0c005986 */ /* 0x0007e2000c101508 */
[C---:B------:R-:W-:Y:S01]  /*6010*/  ISETP.LT.AND P5, PT, R61.reuse, UR10, !P4 ;  /* 0x0000000a3d007c0c */ /* 0x040fe2000e7a1270 */
[----:B------:R-:W-:Y:S01]  /*6020*/  VIADD R20, R62, 0x1b ;  /* 0x0000001b3e147836 */ /* 0x000fe20000000000 */
[C---:B------:R-:W-:Y:S01]  /*6030*/  ISETP.LT.AND P4, PT, R60.reuse, UR10, !P4 ;  /* 0x0000000a3c007c0c */ /* 0x040fe2000e781270 */
[----:B------:R4:W-:Y:S01]  /*6040*/  @P6 STG.E.U16 desc[UR8][R16.64], R15 ;  /* 0x0000000f10006986 */ /* 0x0009e2000c101508 */
[----:B------:R-:W-:Y:S01]  /*6050*/  ISETP.LT.AND P6, PT, R61, UR10, !P1 ;  /* 0x0000000a3d007c0c */ /* 0x000fe2000cfc1270 */
[C---:B------:R-:W-:Y:S01]  /*6060*/  VIADD R21, R23.reuse, UR6 ;  /* 0x0000000617157c36 */ /* 0x040fe20008000000 */
[----:B------:R-:W-:Y:S01]  /*6070*/  ISETP.LT.AND P1, PT, R60, UR10, !P1 ;  /* 0x0000000a3c007c0c */ /* 0x000fe2000cf21270 */
[----:B0-----:R-:W-:Y:S01]  /*6080*/  IMAD.WIDE R8, R23, 0x2, R2 ;  /* 0x0000000217087825 */ /* 0x001fe200078e0202 */
[----:B------:R-:W-:Y:S01]  /*6090*/  PRMT R10, R11, 0x7632, R10 ;  /* 0x000076320b0a7816 */ /* 0x000fe2000000000a */
[----:B------:R-:W-:Y:S01]  /*60a0*/  @P0 STG.E.U16 desc[UR8][R18.64], R22 ;  /* 0x0000001612000986 */ /* 0x000fe2000c101508 */
[----:B------:R-:W-:Y:S01]  /*60b0*/  ISETP.GE.AND P0, PT, R20, UR11, PT ;  /* 0x0000000b14007c0c */ /* 0x000fe2000bf06270 */
[----:B---3--:R-:W-:-:S02]  /*60c0*/  IMAD.WIDE R12, R23, 0x2, R24 ;  /* 0x00000002170c7825 */ /* 0x008fc400078e0218 */
[----:B------:R0:W-:Y:S02]  /*60d0*/  @P5 STG.E.U16 desc[UR8][R8.64], R11 ;  /* 0x0000000b08005986 */ /* 0x0001e4000c101508 */
[----:B----4-:R-:W-:Y:S02]  /*60e0*/  IMAD.WIDE R14, R21, 0x2, R2 ;  /* 0x00000002150e7825 */ /* 0x010fe400078e0202 */
[----:B------:R3:W-:Y:S01]  /*60f0*/  @P4 STG.E.U16 desc[UR8][R12.64], R10 ;  /* 0x0000000a0c004986 */ /* 0x0007e2000c101508 */
[----:B------:R-:W-:Y:S01]  /*6100*/  ISETP.LT.AND P4, PT, R61, UR10, !P2 ;  /* 0x0000000a3d007c0c */ /* 0x000fe2000d781270 */
[----:B------:R-:W-:Y:S01]  /*6110*/  IMAD.WIDE R16, R21, 0x2, R24 ;  /* 0x0000000215107825 */ /* 0x000fe200078e0218 */
[C---:B------:R-:W-:Y:S01]  /*6120*/  ISETP.LT.AND P2, PT, R60.reuse, UR10, !P2 ;  /* 0x0000000a3c007c0c */ /* 0x040fe2000d741270 */
[----:B-1----:R2:W-:Y:S01]  /*6130*/  @P6 STG.E.U16 desc[UR8][R14.64], R4 ;  /* 0x000000040e006986 */ /* 0x0025e2000c101508 */
[----:B------:R-:W-:Y:S01]  /*6140*/  ISETP.LT.AND P6, PT, R61, UR10, !P3 ;  /* 0x0000000a3d007c0c */ /* 0x000fe2000dfc1270 */
[----:B------:R-:W-:Y:S01]  /*6150*/  VIADD R21, R21, UR6 ;  /* 0x0000000615157c36 */ /* 0x000fe20008000000 */
[----:B------:R-:W-:Y:S01]  /*6160*/  ISETP.LT.AND P3, PT, R60, UR10, !P3 ;  /* 0x0000000a3c007c0c */ /* 0x000fe2000df61270 */
[----:B------:R-:W-:Y:S01]  /*6170*/  VIADD R0, R62, 0x1c ;  /* 0x0000001c3e007836 */ /* 0x000fe20000000000 */
[----:B0-----:R-:W-:Y:S01]  /*6180*/  PRMT R9, R4, 0x7632, R9 ;  /* 0x0000763204097816 */ /* 0x001fe20000000009 */
[----:B------:R-:W-:-:S02]  /*6190*/  VIADD R19, R21, UR6 ;  /* 0x0000000615137c36 */ /* 0x000fc40008000000 */
[----:B---3--:R-:W-:Y:S01]  /*61a0*/  IMAD.WIDE R10, R21, 0x2, R24 ;  /* 0x00000002150a7825 */ /* 0x008fe200078e0218 */
[----:B------:R-:W-:Y:S01]  /*61b0*/  ISETP.GE.AND P5, PT, R0, UR11, PT ;  /* 0x0000000b00007c0c */ /* 0x000fe2000bfa6270 */
[----:B------:R0:W-:Y:S01]  /*61c0*/  @P1 STG.E.U16 desc[UR8][R16.64], R9 ;  /* 0x0000000910001986 */ /* 0x0001e2000c101508 */
[----:B--2---:R-:W-:Y:S01]  /*61d0*/  PRMT R4, R48, 0x7632, R4 ;  /* 0x0000763230047816 */ /* 0x004fe20000000004 */
[----:B------:R-:W-:Y:S01]  /*61e0*/  IMAD.WIDE R12, R19, 0x2, R2 ;  /* 0x00000002130c7825 */ /* 0x000fe200078e0202 */
[----:B------:R-:W-:-:S03]  /*61f0*/  PRMT R14, R5, 0x7632, R14 ;  /* 0x00007632050e7816 */ /* 0x000fc6000000000e */
[----:B------:R-:W-:Y:S02]  /*6200*/  VIADD R15, R19, UR6 ;  /* 0x00000006130f7c36 */ /* 0x000fe40008000000 */
[C---:B------:R-:W-:Y:S02]  /*6210*/  VIADD R0, R62.reuse, 0x1e ;  /* 0x0000001e3e007836 */ /* 0x040fe40000000000 */
[----:B------:R-:W-:Y:S01]  /*6220*/  VIADD R18, R62, 0x1d ;  /* 0x0000001d3e127836 */ /* 0x000fe20000000000 */
[----:B0-----:R-:W-:Y:S01]  /*6230*/  PRMT R16, R49, 0x7632, R16 ;  /* 0x0000763231107816 */ /* 0x001fe20000000010 */
[----:B------:R-:W-:-:S03]  /*6240*/  IMAD.WIDE R8, R21, 0x2, R2 ;  /* 0x0000000215087825 */ /* 0x000fc600078e0202 */
[----:B------:R-:W-:Y:S01]  /*6250*/  ISETP.GE.AND P1, PT, R18, UR11, PT ;  /* 0x0000000b12007c0c */ /* 0x000fe2000bf26270 */
[----:B------:R-:W-:Y:S01]  /*6260*/  VIADD R17, R15, UR6 ;  /* 0x000000060f117c36 */ /* 0x000fe20008000000 */
[----:B------:R0:W-:Y:S01]  /*6270*/  @P4 STG.E.U16 desc[UR8][R8.64], R48 ;  /* 0x0000003008004986 */ /* 0x0001e2000c101508 */
[----:B------:R-:W-:Y:S01]  /*6280*/  ISETP.GE.AND P4, PT, R0, UR11, PT ;  /* 0x0000000b00007c0c */ /* 0x000fe2000bf86270 */
[----:B------:R-:W-:Y:S02]  /*6290*/  VIADD R0, R62, 0x1f ;  /* 0x0000001f3e007836 */ /* 0x000fe40000000000 */
[----:B------:R1:W-:Y:S01]  /*62a0*/  @P2 STG.E.U16 desc[UR8][R10.64], R4 ;  /* 0x000000040a002986 */ /* 0x0003e2000c101508 */
[C---:B------:R-:W-:Y:S02]  /*62b0*/  ISETP.LT.AND P2, PT, R61.reuse, UR10, !P0 ;  /* 0x0000000a3d007c0c */ /* 0x040fe4000c741270 */
[----:B------:R-:W-:Y:S01]  /*62c0*/  ISETP.LT.AND P0, PT, R60, UR10, !P0 ;  /* 0x0000000a3c007c0c */ /* 0x000fe2000c701270 */
[----:B------:R2:W-:Y:S01]  /*62d0*/  @P6 STG.E.U16 desc[UR8][R12.64], R5 ;  /* 0x000000050c006986 */ /* 0x0005e2000c101508 */
[----:B------:R-:W-:-:S02]  /*62e0*/  ISETP.LT.AND P6, PT, R61, UR10, !P5 ;  /* 0x0000000a3d007c0c */ /* 0x000fc4000efc1270 */
[----:B------:R-:W-:Y:S01]  /*62f0*/  ISETP.LT.AND P5, PT, R60, UR10, !P5 ;  /* 0x0000000a3c007c0c */ /* 0x000fe2000efa1270 */
[----:B0-----:R-:W-:-:S04]  /*6300*/  IMAD.WIDE R8, R19, 0x2, R24 ;  /* 0x0000000213087825 */ /* 0x001fc800078e0218 */
[C---:B-1----:R-:W-:Y:S01]  /*6310*/  IMAD.WIDE R10, R15.reuse, 0x2, R2 ;  /* 0x000000020f0a7825 */ /* 0x042fe200078e0202 */
[----:B------:R0:W-:Y:S01]  /*6320*/  @P3 STG.E.U16 desc[UR8][R8.64], R14 ;  /* 0x0000000e08003986 */ /* 0x0001e2000c101508 */
[----:B------:R-:W-:Y:S02]  /*6330*/  ISETP.GE.AND P3, PT, R0, UR11, PT ;  /* 0x0000000b00007c0c */ /* 0x000fe4000bf66270 */
[----:B--2---:R-:W-:Y:S01]  /*6340*/  IMAD.WIDE R4, R15, 0x2, R24 ;  /* 0x000000020f047825 */ /* 0x004fe200078e0218 */
[----:B------:R-:W-:Y:S01]  /*6350*/  @P2 STG.E.U16 desc[UR8][R10.64], R49 ;  /* 0x000000310a002986 */ /* 0x000fe2000c101508 */
[----:B------:R-:W-:Y:S02]  /*6360*/  ISETP.LT.AND P2, PT, R61, UR10, !P4 ;  /* 0x0000000a3d007c0c */ /* 0x000fe4000e741270 */
[----:B------:R-:W-:Y:S01]  /*6370*/  IMAD.WIDE R12, R17, 0x2, R2 ;  /* 0x00000002110c7825 */ /* 0x000fe200078e0202 */
[----:B------:R1:W-:Y:S01]  /*6380*/  @P0 STG.E.U16 desc[UR8][R4.64], R16 ;  /* 0x0000001004000986 */ /* 0x0003e2000c101508 */
[----:B------:R-:W-:-:S02]  /*6390*/  ISETP.LT.AND P4, PT, R60, UR10, !P4 ;  /* 0x0000000a3c007c0c */ /* 0x000fc4000e781270 */
[----:B------:R-:W-:Y:S01]  /*63a0*/  VIADD R15, R17, UR6 ;  /* 0x00000006110f7c36 */ /* 0x000fe20008000000 */
[----:B------:R2:W-:Y:S01]  /*63b0*/  @P6 STG.E.U16 desc[UR8][R12.64], R6 ;  /* 0x000000060c006986 */ /* 0x0005e2000c101508 */
[----:B------:R-:W-:Y:S02]  /*63c0*/  ISETP.LT.AND P6, PT, R61, UR10, !P1 ;  /* 0x0000000a3d007c0c */ /* 0x000fe4000cfc1270 */
[C---:B------:R-:W-:Y:S01]  /*63d0*/  ISETP.LT.AND P1, PT, R60.reuse, UR10, !P1 ;  /* 0x0000000a3c007c0c */ /* 0x040fe2000cf21270 */
[----:B------:R-:W-:Y:S01]  /*63e0*/  VIADD R19, R15, UR6 ;  /* 0x000000060f137c36 */ /* 0x000fe20008000000 */
[----:B------:R-:W-:Y:S01]  /*63f0*/  ISETP.LT.AND P0, PT, R61, UR10, !P3 ;  /* 0x0000000a3d007c0c */ /* 0x000fe2000df01270 */
[----:B0-----:R-:W-:Y:S01]  /*6400*/  IMAD.WIDE R8, R15, 0x2, R2 ;  /* 0x000000020f087825 */ /* 0x001fe200078e0202 */
[----:B------:R-:W-:Y:S02]  /*6410*/  ISETP.LT.AND P3, PT, R60, UR10, !P3 ;  /* 0x0000000a3c007c0c */ /* 0x000fe4000df61270 */
[----:B------:R-:W-:Y:S01]  /*6420*/  PRMT R0, R6, 0x7632, R0 ;  /* 0x0000763206007816 */ /* 0x000fe20000000000 */
[----:B-1----:R-:W-:Y:S01]  /*6430*/  IMAD.WIDE R4, R17, 0x2, R24 ;  /* 0x0000000211047825 */ /* 0x002fe200078e0218 */
[----:B------:R-:W-:-:S02]  /*6440*/  PRMT R16, R7, 0x7632, R16 ;  /* 0x0000763207107816 */ /* 0x000fc40000000010 */
[----:B--2---:R-:W-:Y:S01]  /*6450*/  PRMT R6, R50, 0x7632, R6 ;  /* 0x0000763232067816 */ /* 0x004fe20000000006 */
[----:B------:R-:W-:Y:S01]  /*6460*/  VIADD R17, R19, UR6 ;  /* 0x0000000613117c36 */ /* 0x000fe20008000000 */
[----:B------:R0:W-:Y:S01]  /*6470*/  @P5 STG.E.U16 desc[UR8][R4.64], R0 ;  /* 0x0000000004005986 */ /* 0x0001e2000c101508 */
[----:B------:R-:W-:-:S03]  /*6480*/  IMAD.WIDE R10, R15, 0x2, R24 ;  /* 0x000000020f0a7825 */ /* 0x000fc600078e0218 */
        /* <DEDUP_REMOVED lines=9> */
[----:B------:R-:W-:Y:S05]  /*6520*/  @!P3 EXIT ;  /* 0x000000000000b94d */ /* 0x000fea0003800000 */
[----:B0-----:R-:W-:-:S05]  /*6530*/  PRMT R12, R51, 0x7632, R12 ;  /* 0x00007632330c7816 */ /* 0x001fca000000000c */
[----:B------:R-:W-:Y:S01]  /*6540*/  STG.E.U16 desc[UR8][R24.64], R12 ;  /* 0x0000000c18007986 */ /* 0x000fe2000c101508 */
[----:B------:R-:W-:Y:S05]  /*6550*/  EXIT ;  /* 0x000000000000794d */ /* 0x000fea0003800000 */
.L_x_2:
[----:B------:R-:W-:-:S00]  /*6560*/  BRA `(.L_x_2) ;  /* 0xfffffffc00fc7947 */ /* 0x000fc0000383ffff */
[----:B------:R-:W-:-:S00]  /*6570*/  NOP ;  /* 0x0000000000007918 */ /* 0x000fc00000000000 */
        /* <DEDUP_REMOVED lines=8> */
.L_x_3:


//--------------------- .nv.shared.matmul_kernel  --------------------------
	.section	.nv.shared.matmul_kernel,"aw",@nobits
	.sectionflags	@""
	.align	16
	.zero		1024


//--------------------- .nv.shared.reserved.0     --------------------------
	.section	.nv.shared.reserved.0,"aw",@nobits
	.weak		__nv_reservedSMEM_offset_0_alias
	.size		__nv_reservedSMEM_offset_0_alias, 0, 0
	.other		__nv_reservedSMEM_offset_0_alias,@"STO_CUDA_RESERVED_SHARED STV_DEFAULT"
__nv_reservedSMEM_offset_0_alias:
	.zero		0


//--------------------- .nv.constant0.matmul_kernel --------------------------
	.section	.nv.constant0.matmul_kernel,"a",@progbits
	.sectionflags	@""
	.align	4
.nv.constant0.matmul_kernel:
	.zero		608


//--------------------- SYMBOLS --------------------------

	.type		.nv.reservedSmem.offset0,@object
	.size		.nv.reservedSmem.offset0,0x4
